	.target	sm_90a

	.elftype	@"ET_EXEC"


//--------------------- .note.nv.tkinfo           --------------------------
	.section	.note.nv.tkinfo,"",@"SHT_NOTE"
	.sectionflags	@"SHF_NOTE_NV_TKINFO"
	.tkinfo
        /*0018*/ 	.word	0x00000002
        /*0030*/ 	.string	""
        /*0030*/ 	.string	"ptxas"
        /*0030*/ 	.string	"Cuda compilation tools, release 13.0, V13.0.88"
        /*0030*/ 	.string	"Build cuda_13.0.r13.0/compiler.36424714_0"
        /*0030*/ 	.string	"-arch sm_90a -m 64 "



//--------------------- .note.nv.cuinfo           --------------------------
	.section	.note.nv.cuinfo,"",@"SHT_NOTE"
	.sectionflags	@"SHF_NOTE_NV_CUINFO"
        /*0018*/ 	.short	0x0002
        /*001a*/ 	.short	0x005a
        /*001c*/ 	.short	0x0082
	.zero		2


//--------------------- .nv.info                  --------------------------
	.section	.nv.info,"",@"SHT_CUDA_INFO"
	.align	4


	//----- nvinfo : EIATTR_REGCOUNT
	.align		4
        /*0000*/ 	.byte	0x04, 0x2f
        /*0002*/ 	.short	(.L_12 - .L_11)
	.align		4
.L_11:
        /*0004*/ 	.word	index@(_ZN7cutlass13device_kernelINS_4gemm6kernel13GemmUniversalIN4cute5tupleIJiiiiEEENS1_10collective13CollectiveMmaINS1_37MainloopSm90TmaGmmaWarpSpecializedFP8ILi7ENS5_IJNS4_1CILi1EEENSA_ILi8EEESB_EEENS1_35KernelTmaWarpSpecializedCooperativeEEENS5_IJNSA_ILi256EEESG_NSA_ILi64EEEEEENS_12float_e5m2_tENS5_IJlSB_lEEESJ_SK_NS4_8TiledMMAINS4_8MMA_AtomIJNS4_4SM904GMMA31MMA_64x256x32_F32E5M2E5M2_SS_TNILNSO_7ScaleInE1ELSQ_1EEEEEENS4_6LayoutINS5_IJNSA_ILi2EEESB_SB_EEENS5_IJSB_NSA_ILi0EEESW_EEEEENS5_IJNS4_10UnderscoreESZ_SZ_EEEEENS4_23SM90_TMA_LOAD_MULTICASTENS4_14ComposedLayoutINS4_7SwizzleILi2ELi4ELi3EEENS4_18smem_ptr_flag_bitsILi8EEENST_INS5_IJSC_SH_EEENS5_IJSH_SB_EEEEEEEvNS4_8identityENS4_13SM90_TMA_LOADES1B_vS1C_EENS_8epilogue10collective6detail29Sm90TmaWarpSpecializedAdapterINS1G_15DefaultEpilogueISJ_SK_SK_NS1F_6thread17LinearCombinationISJ_Li1EffLNS1K_9ScaleType4KindE0ELNS_15FloatRoundStyleE2ESJ_EENS1_15EpilogueDefaultEEEEEvvEEEEvNT_6ParamsE)
        /*0008*/ 	.word	0x000000a8


	//----- nvinfo : EIATTR_FRAME_SIZE
	.align		4
.L_12:
        /*000c*/ 	.byte	0x04, 0x11
        /*000e*/ 	.short	(.L_14 - .L_13)
	.align		4
.L_13:
        /*0010*/ 	.word	index@(_ZN7cutlass13device_kernelINS_4gemm6kernel13GemmUniversalIN4cute5tupleIJiiiiEEENS1_10collective13CollectiveMmaINS1_37MainloopSm90TmaGmmaWarpSpecializedFP8ILi7ENS5_IJNS4_1CILi1EEENSA_ILi8EEESB_EEENS1_35KernelTmaWarpSpecializedCooperativeEEENS5_IJNSA_ILi256EEESG_NSA_ILi64EEEEEENS_12float_e5m2_tENS5_IJlSB_lEEESJ_SK_NS4_8TiledMMAINS4_8MMA_AtomIJNS4_4SM904GMMA31MMA_64x256x32_F32E5M2E5M2_SS_TNILNSO_7ScaleInE1ELSQ_1EEEEEENS4_6LayoutINS5_IJNSA_ILi2EEESB_SB_EEENS5_IJSB_NSA_ILi0EEESW_EEEEENS5_IJNS4_10UnderscoreESZ_SZ_EEEEENS4_23SM90_TMA_LOAD_MULTICASTENS4_14ComposedLayoutINS4_7SwizzleILi2ELi4ELi3EEENS4_18smem_ptr_flag_bitsILi8EEENST_INS5_IJSC_SH_EEENS5_IJSH_SB_EEEEEEEvNS4_8identityENS4_13SM90_TMA_LOADES1B_vS1C_EENS_8epilogue10collective6detail29Sm90TmaWarpSpecializedAdapterINS1G_15DefaultEpilogueISJ_SK_SK_NS1F_6thread17LinearCombinationISJ_Li1EffLNS1K_9ScaleType4KindE0ELNS_15FloatRoundStyleE2ESJ_EENS1_15EpilogueDefaultEEEEEvvEEEEvNT_6ParamsE)
        /*0014*/ 	.word	0x00000870


	//----- nvinfo : EIATTR_MIN_STACK_SIZE
	.align		4
.L_14:
        /*0018*/ 	.byte	0x04, 0x12
        /*001a*/ 	.short	(.L_16 - .L_15)
	.align		4
.L_15:
        /*001c*/ 	.word	index@(_ZN7cutlass13device_kernelINS_4gemm6kernel13GemmUniversalIN4cute5tupleIJiiiiEEENS1_10collective13CollectiveMmaINS1_37MainloopSm90TmaGmmaWarpSpecializedFP8ILi7ENS5_IJNS4_1CILi1EEENSA_ILi8EEESB_EEENS1_35KernelTmaWarpSpecializedCooperativeEEENS5_IJNSA_ILi256EEESG_NSA_ILi64EEEEEENS_12float_e5m2_tENS5_IJlSB_lEEESJ_SK_NS4_8TiledMMAINS4_8MMA_AtomIJNS4_4SM904GMMA31MMA_64x256x32_F32E5M2E5M2_SS_TNILNSO_7ScaleInE1ELSQ_1EEEEEENS4_6LayoutINS5_IJNSA_ILi2EEESB_SB_EEENS5_IJSB_NSA_ILi0EEESW_EEEEENS5_IJNS4_10UnderscoreESZ_SZ_EEEEENS4_23SM90_TMA_LOAD_MULTICASTENS4_14ComposedLayoutINS4_7SwizzleILi2ELi4ELi3EEENS4_18smem_ptr_flag_bitsILi8EEENST_INS5_IJSC_SH_EEENS5_IJSH_SB_EEEEEEEvNS4_8identityENS4_13SM90_TMA_LOADES1B_vS1C_EENS_8epilogue10collective6detail29Sm90TmaWarpSpecializedAdapterINS1G_15DefaultEpilogueISJ_SK_SK_NS1F_6thread17LinearCombinationISJ_Li1EffLNS1K_9ScaleType4KindE0ELNS_15FloatRoundStyleE2ESJ_EENS1_15EpilogueDefaultEEEEEvvEEEEvNT_6ParamsE)
        /*0020*/ 	.word	0x00000870
.L_16:


//--------------------- .nv.compat                --------------------------
	.section	.nv.compat,"",@"SHT_CUDA_COMPAT_INFO"
	.align	4
        /*0000*/ 	.byte	0x02, 0x09, 0x01, 0x00, 0x02, 0x02, 0x04, 0x00, 0x02, 0x05, 0x05, 0x00, 0x03, 0x07, 0x01, 0x01
        /*0010*/ 	.byte	0x02, 0x03, 0x01, 0x00, 0x02, 0x06, 0x01, 0x00, 0x04, 0x0b, 0x08, 0x00, 0x00, 0x00, 0x00, 0x00
        /*0020*/ 	.byte	0x00, 0x00, 0x00, 0x00


//--------------------- .nv.info._ZN7cutlass13device_kernelINS_4gemm6kernel13GemmUniversalIN4cute5tupleIJiiiiEEENS1_10collective13CollectiveMmaINS1_37MainloopSm90TmaGmmaWarpSpecializedFP8ILi7ENS5_IJNS4_1CILi1EEENSA_ILi8EEESB_EEENS1_35KernelTmaWarpSpecializedCooperativeEEENS5_IJNSA_ILi256EEESG_NSA_ILi64EEEEEENS_12float_e5m2_tENS5_IJlSB_lEEESJ_SK_NS4_8TiledMMAINS4_8MMA_AtomIJNS4_4SM904GMMA31MMA_64x256x32_F32E5M2E5M2_SS_TNILNSO_7ScaleInE1ELSQ_1EEEEEENS4_6LayoutINS5_IJNSA_ILi2EEESB_SB_EEENS5_IJSB_NSA_ILi0EEESW_EEEEENS5_IJNS4_10UnderscoreESZ_SZ_EEEEENS4_23SM90_TMA_LOAD_MULTICASTENS4_14ComposedLayoutINS4_7SwizzleILi2ELi4ELi3EEENS4_18smem_ptr_flag_bitsILi8EEENST_INS5_IJSC_SH_EEENS5_IJSH_SB_EEEEEEEvNS4_8identityENS4_13SM90_TMA_LOADES1B_vS1C_EENS_8epilogue10collective6detail29Sm90TmaWarpSpecializedAdapterINS1G_15DefaultEpilogueISJ_SK_SK_NS1F_6thread17LinearCombinationISJ_Li1EffLNS1K_9ScaleType4KindE0ELNS_15FloatRoundStyleE2ESJ_EENS1_15EpilogueDefaultEEEEEvvEEEEvNT_6ParamsE --------------------------
	.section	.nv.info._ZN7cutlass13device_kernelINS_4gemm6kernel13GemmUniversalIN4cute5tupleIJiiiiEEENS1_10collective13CollectiveMmaINS1_37MainloopSm90TmaGmmaWarpSpecializedFP8ILi7ENS5_IJNS4_1CILi1EEENSA_ILi8EEESB_EEENS1_35KernelTmaWarpSpecializedCooperativeEEENS5_IJNSA_ILi256EEESG_NSA_ILi64EEEEEENS_12float_e5m2_tENS5_IJlSB_lEEESJ_SK_NS4_8TiledMMAINS4_8MMA_AtomIJNS4_4SM904GMMA31MMA_64x256x32_F32E5M2E5M2_SS_TNILNSO_7ScaleInE1ELSQ_1EEEEEENS4_6LayoutINS5_IJNSA_ILi2EEESB_SB_EEENS5_IJSB_NSA_ILi0EEESW_EEEEENS5_IJNS4_10UnderscoreESZ_SZ_EEEEENS4_23SM90_TMA_LOAD_MULTICASTENS4_14ComposedLayoutINS4_7SwizzleILi2ELi4ELi3EEENS4_18smem_ptr_flag_bitsILi8EEENST_INS5_IJSC_SH_EEENS5_IJSH_SB_EEEEEEEvNS4_8identityENS4_13SM90_TMA_LOADES1B_vS1C_EENS_8epilogue10collective6detail29Sm90TmaWarpSpecializedAdapterINS1G_15DefaultEpilogueISJ_SK_SK_NS1F_6thread17LinearCombinationISJ_Li1EffLNS1K_9ScaleType4KindE0ELNS_15FloatRoundStyleE2ESJ_EENS1_15EpilogueDefaultEEEEEvvEEEEvNT_6ParamsE,"",@"SHT_CUDA_INFO"
	.sectionflags	@""
	.align	4


	//----- nvinfo : EIATTR_CUDA_API_VERSION
	.align		4
        /*0000*/ 	.byte	0x04, 0x37
        /*0002*/ 	.short	(.L_18 - .L_17)
.L_17:
        /*0004*/ 	.word	0x00000082


	//----- nvinfo : EIATTR_KPARAM_INFO
	.align		4
.L_18:
        /*0008*/ 	.byte	0x04, 0x17
        /*000a*/ 	.short	(.L_20 - .L_19)
.L_19:
        /*000c*/ 	.word	0x00000000
        /*0010*/ 	.short	0x0000
        /*0012*/ 	.short	0x0070
        /*0014*/ 	.byte	0x00, 0xf0, 0x01, 0x10


	//----- nvinfo : EIATTR_SPARSE_MMA_MASK
	.align		4
.L_20:
        /*0018*/ 	.byte	0x03, 0x50
        /*001a*/ 	.short	0x0000


	//----- nvinfo : EIATTR_MAXREG_COUNT
	.align		4
        /*001c*/ 	.byte	0x03, 0x1b
        /*001e*/ 	.short	0x00a8


	//----- nvinfo : EIATTR_NUM_BARRIERS
	.align		4
        /*0020*/ 	.byte	0x02, 0x4c
        /*0022*/ 	.byte	0x01
	.zero		1


	//----- nvinfo : EIATTR_ANNOTATIONS
	.align		4
        /*0024*/ 	.byte	0x04, 0x55
        /*0026*/ 	.short	(.L_22 - .L_21)


	//   ....[0]....
.L_21:
        /*0028*/ 	.word	0x00000001
        /*002c*/ 	.byte	0xd0, 0x06, 0x00, 0x00, 0x01, 0x00, 0x00, 0x00, 0x00, 0x09, 0x00, 0x00, 0x01, 0x00, 0x00, 0x00
        /* <DEDUP_REMOVED lines=1581> */
        /*630c*/ 	.byte	0xb0, 0x55, 0x02, 0x00, 0x01, 0x00, 0x00, 0x00, 0x00, 0x56, 0x02, 0x00


	//----- nvinfo : EIATTR_MERCURY_ISA_VERSION
	.align		4
.L_22:
        /*6318*/ 	.byte	0x03, 0x5f
        /*631a*/ 	.short	0x0101


	//----- nvinfo : EIATTR_INT_WARP_WIDE_INSTR_OFFSETS
	.align		4
        /*631c*/ 	.byte	0x04, 0x31
        /*631e*/ 	.short	(.L_24 - .L_23)


	//   ....[0]....
.L_23:
        /*6320*/ 	.word	0x00000590


	//   ....[1]....
        /*6324*/ 	.word	0x000005b0


	//   ....[2]....
        /*6328*/ 	.word	0x00000700


	//----- nvinfo : EIATTR_COOP_GROUP_MASK_REGIDS
	.align		4
.L_24:
        /*632c*/ 	.byte	0x04, 0x29
        /*632e*/ 	.short	(.L_26 - .L_25)


	//   ....[0]....
.L_25:
        /*6330*/ 	.word	0xffffffff


	//   ....[1]....
        /*6334*/ 	.word	0xffffffff


	//   ....[2]....
        /*6338*/ 	.word	0xffffffff


	//   ....[3]....
        /*633c*/ 	.word	0xffffffff


	//   ....[4]....
        /*6340*/ 	.word	0xffffffff


	//   ....[5]....
        /*6344*/ 	.word	0xffffffff


	//----- nvinfo : EIATTR_COOP_GROUP_INSTR_OFFSETS
	.align		4
.L_26:
        /*6348*/ 	.byte	0x04, 0x28
        /*634a*/ 	.short	(.L_28 - .L_27)


	//   ....[0]....
.L_27:
        /*634c*/ 	.word	0x00000070


	//   ....[1]....
        /*6350*/ 	.word	0x00000080


	//   ....[2]....
        /*6354*/ 	.word	0x000001a0


	//   ....[3]....
        /*6358*/ 	.word	0x00000420


	//   ....[4]....
        /*635c*/ 	.word	0x00000810


	//   ....[5]....
        /*6360*/ 	.word	0x00002960


	//----- nvinfo : EIATTR_REG_RECONFIG
	.align		4
.L_28:
        /*6364*/ 	.byte	0x01, 0x54
	.zero		2


	//----- nvinfo : EIATTR_MBARRIER_INSTR_OFFSETS
	.align		4
        /*6368*/ 	.byte	0x04, 0x39
        /*636a*/ 	.short	(.L_30 - .L_29)


	//   ....[0]....
.L_29:
        /*636c*/ 	.word	0x00000320
        /*6370*/ 	.word	0x000000ff
        /*6374*/ 	.word	0x00000000
        /*6378*/ 	.short	0x0100
        /*637a*/ 	.byte	0x09
	.zero		1


	//   ....[1]....
        /*637c*/ 	.word	0x00000330
        /*6380*/ 	.word	0x000000ff
        /*6384*/ 	.word	0x00000038
        /*6388*/ 	.short	0x0100
        /*638a*/ 	.byte	0x09
	.zero		1


	//   ....[2]....
        /*638c*/ 	.word	0x00000340
        /*6390*/ 	.word	0x000000ff
        /*6394*/ 	.word	0x00000008
        /*6398*/ 	.short	0x0100
        /*639a*/ 	.byte	0x09
	.zero		1


	//   ....[3]....
        /*639c*/ 	.word	0x00000350
        /*63a0*/ 	.word	0x000000ff
        /*63a4*/ 	.word	0x00000040
        /*63a8*/ 	.short	0x0100
        /*63aa*/ 	.byte	0x09
	.zero		1


	//   ....[4]....
        /*63ac*/ 	.word	0x00000360
        /*63b0*/ 	.word	0x000000ff
        /*63b4*/ 	.word	0x00000010
        /*63b8*/ 	.short	0x0100
        /*63ba*/ 	.byte	0x09
	.zero		1


	//   ....[5]....
        /*63bc*/ 	.word	0x00000370
        /*63c0*/ 	.word	0x000000ff
        /*63c4*/ 	.word	0x00000048
        /*63c8*/ 	.short	0x0100
        /*63ca*/ 	.byte	0x09
	.zero		1


	//   ....[6]....
        /*63cc*/ 	.word	0x00000380
        /*63d0*/ 	.word	0x000000ff
        /*63d4*/ 	.word	0x00000018
        /*63d8*/ 	.short	0x0100
        /*63da*/ 	.byte	0x09
	.zero		1


	//   ....[7]....
        /*63dc*/ 	.word	0x00000390
        /*63e0*/ 	.word	0x000000ff
        /*63e4*/ 	.word	0x00000050
        /*63e8*/ 	.short	0x0100
        /*63ea*/ 	.byte	0x09
	.zero		1


	//   ....[8]....
        /*63ec*/ 	.word	0x000003a0
        /*63f0*/ 	.word	0x000000ff
        /*63f4*/ 	.word	0x00000020
        /*63f8*/ 	.short	0x0100
        /*63fa*/ 	.byte	0x09
	.zero		1


	//   ....[9]....
        /*63fc*/ 	.word	0x000003b0
        /*6400*/ 	.word	0x000000ff
        /*6404*/ 	.word	0x00000058
        /*6408*/ 	.short	0x0100
        /*640a*/ 	.byte	0x09
	.zero		1


	//   ....[10]....
        /*640c*/ 	.word	0x000003c0
        /*6410*/ 	.word	0x000000ff
        /*6414*/ 	.word	0x00000028
        /*6418*/ 	.short	0x0100
        /*641a*/ 	.byte	0x09
	.zero		1


	//   ....[11]....
        /*641c*/ 	.word	0x000003d0
        /*6420*/ 	.word	0x000000ff
        /*6424*/ 	.word	0x00000060
        /*6428*/ 	.short	0x0100
        /*642a*/ 	.byte	0x09
	.zero		1


	//   ....[12]....
        /*642c*/ 	.word	0x000003e0
        /*6430*/ 	.word	0x000000ff
        /*6434*/ 	.word	0x00000030
        /*6438*/ 	.short	0x0100
        /*643a*/ 	.byte	0x09
	.zero		1


	//   ....[13]....
        /*643c*/ 	.word	0x000003f0
        /*6440*/ 	.word	0x000000ff
        /*6444*/ 	.word	0x00000068
        /*6448*/ 	.short	0x0100
        /*644a*/ 	.byte	0x09
	.zero		1


	//   ....[14]....
        /*644c*/ 	.word	0x00000790
        /*6450*/ 	.word	0x000000ff
        /*6454*/ 	.word	0x00000080
        /*6458*/ 	.short	0x0100
        /*645a*/ 	.byte	0x06
	.zero		1


	//   ....[15]....
        /*645c*/ 	.word	0x000007c0
        /*6460*/ 	.word	0x000000ff
        /*6464*/ 	.word	0x00000088
        /*6468*/ 	.short	0x0100
        /*646a*/ 	.byte	0x06
	.zero		1


	//   ....[16]....
        /*646c*/ 	.word	0x00002d60
        /*6470*/ 	.word	0x000000ff
        /*6474*/ 	.word	0x00000000
        /*6478*/ 	.short	0x010a
        /*647a*/ 	.byte	0x06
	.zero		1


	//   ....[17]....
        /*647c*/ 	.word	0x00002da0
        /*6480*/ 	.word	0x000000ff
        /*6484*/ 	.word	0x00000000
        /*6488*/ 	.short	0x010a
        /*648a*/ 	.byte	0x06
	.zero		1


	//   ....[18]....
        /*648c*/ 	.word	0x00007110
        /*6490*/ 	.word	0x000000ff
        /*6494*/ 	.word	0x00000000
        /*6498*/ 	.short	0x010a
        /*649a*/ 	.byte	0x10
	.zero		1


	//   ....[19]....
        /*649c*/ 	.word	0x00007150
        /*64a0*/ 	.word	0x000000ff
        /*64a4*/ 	.word	0x00000000
        /*64a8*/ 	.short	0x010a
        /*64aa*/ 	.byte	0x10
	.zero		1


	//   ....[20]....
        /*64ac*/ 	.word	0x0000d0d0
        /*64b0*/ 	.word	0x00000002
        /*64b4*/ 	.word	0x00000000
        /*64b8*/ 	.short	0x0101
        /*64ba*/ 	.byte	0x3f
	.zero		1


	//   ....[21]....
        /*64bc*/ 	.word	0x00010bb0
        /*64c0*/ 	.word	0x00000000
        /*64c4*/ 	.word	0x00000000
        /*64c8*/ 	.short	0x0101
        /*64ca*/ 	.byte	0x3f
	.zero		1


	//   ....[22]....
        /*64cc*/ 	.word	0x00024640
        /*64d0*/ 	.word	0x00000012
        /*64d4*/ 	.word	0x00000038
        /*64d8*/ 	.short	0x010a
        /*64da*/ 	.byte	0x3f
	.zero		1


	//   ....[23]....
        /*64dc*/ 	.word	0x00024a60
        /*64e0*/ 	.word	0x00000004
        /*64e4*/ 	.word	0x00000088
        /*64e8*/ 	.short	0x0101
        /*64ea*/ 	.byte	0x3f
	.zero		1


	//   ....[24]....
        /*64ec*/ 	.word	0x00025190
        /*64f0*/ 	.word	0x00000005
        /*64f4*/ 	.word	0x00000000
        /*64f8*/ 	.short	0x010a
        /*64fa*/ 	.byte	0x3f
	.zero		1


	//   ....[25]....
        /*64fc*/ 	.word	0x00025220
        /*6500*/ 	.word	0x00000007
        /*6504*/ 	.word	0x00000000
        /*6508*/ 	.short	0x010a
        /*650a*/ 	.byte	0x3f
	.zero		1


	//   ....[26]....
        /*650c*/ 	.word	0x000252b0
        /*6510*/ 	.word	0x00000007
        /*6514*/ 	.word	0x00000000
        /*6518*/ 	.short	0x010a
        /*651a*/ 	.byte	0x3f
	.zero		1


	//   ....[27]....
        /*651c*/ 	.word	0x00025340
        /*6520*/ 	.word	0x00000007
        /*6524*/ 	.word	0x00000000
        /*6528*/ 	.short	0x010a
        /*652a*/ 	.byte	0x3f
	.zero		1


	//   ....[28]....
        /*652c*/ 	.word	0x000253d0
        /*6530*/ 	.word	0x00000007
        /*6534*/ 	.word	0x00000000
        /*6538*/ 	.short	0x010a
        /*653a*/ 	.byte	0x3f
	.zero		1


	//   ....[29]....
        /*653c*/ 	.word	0x00025460
        /*6540*/ 	.word	0x00000007
        /*6544*/ 	.word	0x00000000
        /*6548*/ 	.short	0x010a
        /*654a*/ 	.byte	0x3f
	.zero		1


	//   ....[30]....
        /*654c*/ 	.word	0x000254f0
        /*6550*/ 	.word	0x00000003
        /*6554*/ 	.word	0x00000000
        /*6558*/ 	.short	0x010a
        /*655a*/ 	.byte	0x3f
	.zero		1


	//   ....[31]....
        /*655c*/ 	.word	0x00025560
        /*6560*/ 	.word	0x00000003
        /*6564*/ 	.word	0x00000000
        /*6568*/ 	.short	0x010a
        /*656a*/ 	.byte	0x3f
	.zero		1


	//   ....[32]....
        /*656c*/ 	.word	0x000255d0
        /*6570*/ 	.word	0x00000000
        /*6574*/ 	.word	0x00000000
        /*6578*/ 	.short	0x010a
        /*657a*/ 	.byte	0x3f
	.zero		1


	//   ....[33]....
        /*657c*/ 	.word	0x000256b0
        /*6580*/ 	.word	0x00000012
        /*6584*/ 	.word	0x00000038
        /*6588*/ 	.short	0x010a
        /*658a*/ 	.byte	0x3f
	.zero		1


	//   ....[34]....
        /*658c*/ 	.word	0x00025780
        /*6590*/ 	.word	0x00000005
        /*6594*/ 	.word	0x00000000
        /*6598*/ 	.short	0x010a
        /*659a*/ 	.byte	0x3f
	.zero		1


	//   ....[35]....
        /*659c*/ 	.word	0x000257d0
        /*65a0*/ 	.word	0x00000007
        /*65a4*/ 	.word	0x00000000
        /*65a8*/ 	.short	0x010a
        /*65aa*/ 	.byte	0x3f
	.zero		1


	//   ....[36]....
        /*65ac*/ 	.word	0x00025820
        /*65b0*/ 	.word	0x00000007
        /*65b4*/ 	.word	0x00000000
        /*65b8*/ 	.short	0x010a
        /*65ba*/ 	.byte	0x3f
	.zero		1


	//   ....[37]....
        /*65bc*/ 	.word	0x00025870
        /*65c0*/ 	.word	0x00000007
        /*65c4*/ 	.word	0x00000000
        /*65c8*/ 	.short	0x010a
        /*65ca*/ 	.byte	0x3f
	.zero		1


	//   ....[38]....
        /*65cc*/ 	.word	0x000258c0
        /*65d0*/ 	.word	0x00000007
        /*65d4*/ 	.word	0x00000000
        /*65d8*/ 	.short	0x010a
        /*65da*/ 	.byte	0x3f
	.zero		1


	//   ....[39]....
        /*65dc*/ 	.word	0x00025910
        /*65e0*/ 	.word	0x00000007
        /*65e4*/ 	.word	0x00000000
        /*65e8*/ 	.short	0x010a
        /*65ea*/ 	.byte	0x3f
	.zero		1


	//----- nvinfo : EIATTR_NUM_MBARRIERS
	.align		4
.L_30:
        /*65ec*/ 	.byte	0x03, 0x38
        /*65ee*/ 	.short	0x0010


	//----- nvinfo : EIATTR_EXIT_INSTR_OFFSETS
	.align		4
        /*65f0*/ 	.byte	0x04, 0x1c
        /*65f2*/ 	.short	(.L_32 - .L_31)


	//   ....[0]....
.L_31:
        /*65f4*/ 	.word	0x000009a0


	//   ....[1]....
        /*65f8*/ 	.word	0x00001240


	//   ....[2]....
        /*65fc*/ 	.word	0x00023d40


	//   ....[3]....
        /*6600*/ 	.word	0x000242e0


	//   ....[4]....
        /*6604*/ 	.word	0x00025540


	//----- nvinfo : EIATTR_MAX_THREADS
	.align		4
.L_32:
        /*6608*/ 	.byte	0x04, 0x05
        /*660a*/ 	.short	(.L_34 - .L_33)
.L_33:
        /*660c*/ 	.word	0x00000180
        /*6610*/ 	.word	0x00000001
        /*6614*/ 	.word	0x00000001


	//----- nvinfo : EIATTR_CRS_STACK_SIZE
	.align		4
.L_34:
        /*6618*/ 	.byte	0x04, 0x1e
        /*661a*/ 	.short	(.L_36 - .L_35)
.L_35:
        /*661c*/ 	.word	0x00000000


	//----- nvinfo : EIATTR_CBANK_PARAM_SIZE
	.align		4
.L_36:
        /*6620*/ 	.byte	0x03, 0x19
        /*6622*/ 	.short	0x0470


	//----- nvinfo : EIATTR_PARAM_CBANK
	.align		4
        /*6624*/ 	.byte	0x04, 0x0a
        /*6626*/ 	.short	(.L_38 - .L_37)
	.align		4
.L_37:
        /*6628*/ 	.word	index@(.nv.constant0._ZN7cutlass13device_kernelINS_4gemm6kernel13GemmUniversalIN4cute5tupleIJiiiiEEENS1_10collective13CollectiveMmaINS1_37MainloopSm90TmaGmmaWarpSpecializedFP8ILi7ENS5_IJNS4_1CILi1EEENSA_ILi8EEESB_EEENS1_35KernelTmaWarpSpecializedCooperativeEEENS5_IJNSA_ILi256EEESG_NSA_ILi64EEEEEENS_12float_e5m2_tENS5_IJlSB_lEEESJ_SK_NS4_8TiledMMAINS4_8MMA_AtomIJNS4_4SM904GMMA31MMA_64x256x32_F32E5M2E5M2_SS_TNILNSO_7ScaleInE1ELSQ_1EEEEEENS4_6LayoutINS5_IJNSA_ILi2EEESB_SB_EEENS5_IJSB_NSA_ILi0EEESW_EEEEENS5_IJNS4_10UnderscoreESZ_SZ_EEEEENS4_23SM90_TMA_LOAD_MULTICASTENS4_14ComposedLayoutINS4_7SwizzleILi2ELi4ELi3EEENS4_18smem_ptr_flag_bitsILi8EEENST_INS5_IJSC_SH_EEENS5_IJSH_SB_EEEEEEEvNS4_8identityENS4_13SM90_TMA_LOADES1B_vS1C_EENS_8epilogue10collective6detail29Sm90TmaWarpSpecializedAdapterINS1G_15DefaultEpilogueISJ_SK_SK_NS1F_6thread17LinearCombinationISJ_Li1EffLNS1K_9ScaleType4KindE0ELNS_15FloatRoundStyleE2ESJ_EENS1_15EpilogueDefaultEEEEEvvEEEEvNT_6ParamsE)
        /*662c*/ 	.short	0x0210
        /*662e*/ 	.short	0x0470


	//----- nvinfo : EIATTR_SW_WAR
	.align		4
.L_38:
        /*6630*/ 	.byte	0x04, 0x36
        /*6632*/ 	.short	(.L_40 - .L_39)
.L_39:
        /*6634*/ 	.word	0x00000008
.L_40:


//--------------------- .nv.callgraph             --------------------------
	.section	.nv.callgraph,"",@"SHT_CUDA_CALLGRAPH"
	.align	4
	.sectionentsize	8
	.align		4
        /*0000*/ 	.word	0x00000000
	.align		4
        /*0004*/ 	.word	0xffffffff
	.align		4
        /*0008*/ 	.word	0x00000000
	.align		4
        /*000c*/ 	.word	0xfffffffe
	.align		4
        /*0010*/ 	.word	0x00000000
	.align		4
        /*0014*/ 	.word	0xfffffffd
	.align		4
        /*0018*/ 	.word	0x00000000
	.align		4
        /*001c*/ 	.word	0xfffffffc


//--------------------- .nv.constant4             --------------------------
	.section	.nv.constant4,"a",@progbits
	.align	8
	.align		8
.nv.constant4:
        /*0000*/ 	.dword	_ZN40_INTERNAL_497f177e_4_k_cu_3c505184_282574cuda3std3__45__cpo5beginE
	.align		8
        /*0008*/ 	.dword	_ZN40_INTERNAL_497f177e_4_k_cu_3c505184_282574cuda3std3__45__cpo3endE
	.align		8
        /*0010*/ 	.dword	_ZN40_INTERNAL_497f177e_4_k_cu_3c505184_282574cuda3std3__45__cpo6cbeginE
	.align		8
        /*0018*/ 	.dword	_ZN40_INTERNAL_497f177e_4_k_cu_3c505184_282574cuda3std3__45__cpo4cendE
	.align		8
        /*0020*/ 	.dword	_ZN40_INTERNAL_497f177e_4_k_cu_3c505184_282574cuda3std3__442_GLOBAL__N__497f177e_4_k_cu_3c505184_282576ignoreE
	.align		8
        /*0028*/ 	.dword	_ZN40_INTERNAL_497f177e_4_k_cu_3c505184_282574cuda3std3__419piecewise_constructE
	.align		8
        /*0030*/ 	.dword	_ZN40_INTERNAL_497f177e_4_k_cu_3c505184_282574cuda3std3__48in_placeE
	.align		8
        /*0038*/ 	.dword	_ZN40_INTERNAL_497f177e_4_k_cu_3c505184_282574cuda3std6ranges3__45__cpo4swapE
	.align		8
        /*0040*/ 	.dword	_ZN40_INTERNAL_497f177e_4_k_cu_3c505184_282574cuda3std6ranges3__45__cpo9iter_moveE
	.align		8
        /*0048*/ 	.dword	_ZN40_INTERNAL_497f177e_4_k_cu_3c505184_282574cute7productE
	.align		8
        /*0050*/ 	.dword	_ZN40_INTERNAL_497f177e_4_k_cu_3c505184_282574cute1_E


//--------------------- .text._ZN7cutlass13device_kernelINS_4gemm6kernel13GemmUniversalIN4cute5tupleIJiiiiEEENS1_10collective13CollectiveMmaINS1_37MainloopSm90TmaGmmaWarpSpecializedFP8ILi7ENS5_IJNS4_1CILi1EEENSA_ILi8EEESB_EEENS1_35KernelTmaWarpSpecializedCooperativeEEENS5_IJNSA_ILi256EEESG_NSA_ILi64EEEEEENS_12float_e5m2_tENS5_IJlSB_lEEESJ_SK_NS4_8TiledMMAINS4_8MMA_AtomIJNS4_4SM904GMMA31MMA_64x256x32_F32E5M2E5M2_SS_TNILNSO_7ScaleInE1ELSQ_1EEEEEENS4_6LayoutINS5_IJNSA_ILi2EEESB_SB_EEENS5_IJSB_NSA_ILi0EEESW_EEEEENS5_IJNS4_10UnderscoreESZ_SZ_EEEEENS4_23SM90_TMA_LOAD_MULTICASTENS4_14ComposedLayoutINS4_7SwizzleILi2ELi4ELi3EEENS4_18smem_ptr_flag_bitsILi8EEENST_INS5_IJSC_SH_EEENS5_IJSH_SB_EEEEEEEvNS4_8identityENS4_13SM90_TMA_LOADES1B_vS1C_EENS_8epilogue10collective6detail29Sm90TmaWarpSpecializedAdapterINS1G_15DefaultEpilogueISJ_SK_SK_NS1F_6thread17LinearCombinationISJ_Li1EffLNS1K_9ScaleType4KindE0ELNS_15FloatRoundStyleE2ESJ_EENS1_15EpilogueDefaultEEEEEvvEEEEvNT_6ParamsE --------------------------
	.section	.text._ZN7cutlass13device_kernelINS_4gemm6kernel13GemmUniversalIN4cute5tupleIJiiiiEEENS1_10collective13CollectiveMmaINS1_37MainloopSm90TmaGmmaWarpSpecializedFP8ILi7ENS5_IJNS4_1CILi1EEENSA_ILi8EEESB_EEENS1_35KernelTmaWarpSpecializedCooperativeEEENS5_IJNSA_ILi256EEESG_NSA_ILi64EEEEEENS_12float_e5m2_tENS5_IJlSB_lEEESJ_SK_NS4_8TiledMMAINS4_8MMA_AtomIJNS4_4SM904GMMA31MMA_64x256x32_F32E5M2E5M2_SS_TNILNSO_7ScaleInE1ELSQ_1EEEEEENS4_6LayoutINS5_IJNSA_ILi2EEESB_SB_EEENS5_IJSB_NSA_ILi0EEESW_EEEEENS5_IJNS4_10UnderscoreESZ_SZ_EEEEENS4_23SM90_TMA_LOAD_MULTICASTENS4_14ComposedLayoutINS4_7SwizzleILi2ELi4ELi3EEENS4_18smem_ptr_flag_bitsILi8EEENST_INS5_IJSC_SH_EEENS5_IJSH_SB_EEEEEEEvNS4_8identityENS4_13SM90_TMA_LOADES1B_vS1C_EENS_8epilogue10collective6detail29Sm90TmaWarpSpecializedAdapterINS1G_15DefaultEpilogueISJ_SK_SK_NS1F_6thread17LinearCombinationISJ_Li1EffLNS1K_9ScaleType4KindE0ELNS_15FloatRoundStyleE2ESJ_EENS1_15EpilogueDefaultEEEEEvvEEEEvNT_6ParamsE,"ax",@progbits
	.align	128
.text._ZN7cutlass13device_kernelINS_4gemm6kernel13GemmUniversalIN4cute5tupleIJiiiiEEENS1_10collective13CollectiveMmaINS1_37MainloopSm90TmaGmmaWarpSpecializedFP8ILi7ENS5_IJNS4_1CILi1EEENSA_ILi8EEESB_EEENS1_35KernelTmaWarpSpecializedCooperativeEEENS5_IJNSA_ILi256EEESG_NSA_ILi64EEEEEENS_12float_e5m2_tENS5_IJlSB_lEEESJ_SK_NS4_8TiledMMAINS4_8MMA_AtomIJNS4_4SM904GMMA31MMA_64x256x32_F32E5M2E5M2_SS_TNILNSO_7ScaleInE1ELSQ_1EEEEEENS4_6LayoutINS5_IJNSA_ILi2EEESB_SB_EEENS5_IJSB_NSA_ILi0EEESW_EEEEENS5_IJNS4_10UnderscoreESZ_SZ_EEEEENS4_23SM90_TMA_LOAD_MULTICASTENS4_14ComposedLayoutINS4_7SwizzleILi2ELi4ELi3EEENS4_18smem_ptr_flag_bitsILi8EEENST_INS5_IJSC_SH_EEENS5_IJSH_SB_EEEEEEEvNS4_8identityENS4_13SM90_TMA_LOADES1B_vS1C_EENS_8epilogue10collective6detail29Sm90TmaWarpSpecializedAdapterINS1G_15DefaultEpilogueISJ_SK_SK_NS1F_6thread17LinearCombinationISJ_Li1EffLNS1K_9ScaleType4KindE0ELNS_15FloatRoundStyleE2ESJ_EENS1_15EpilogueDefaultEEEEEvvEEEEvNT_6ParamsE:
        .type           _ZN7cutlass13device_kernelINS_4gemm6kernel13GemmUniversalIN4cute5tupleIJiiiiEEENS1_10collective13CollectiveMmaINS1_37MainloopSm90TmaGmmaWarpSpecializedFP8ILi7ENS5_IJNS4_1CILi1EEENSA_ILi8EEESB_EEENS1_35KernelTmaWarpSpecializedCooperativeEEENS5_IJNSA_ILi256EEESG_NSA_ILi64EEEEEENS_12float_e5m2_tENS5_IJlSB_lEEESJ_SK_NS4_8TiledMMAINS4_8MMA_AtomIJNS4_4SM904GMMA31MMA_64x256x32_F32E5M2E5M2_SS_TNILNSO_7ScaleInE1ELSQ_1EEEEEENS4_6LayoutINS5_IJNSA_ILi2EEESB_SB_EEENS5_IJSB_NSA_ILi0EEESW_EEEEENS5_IJNS4_10UnderscoreESZ_SZ_EEEEENS4_23SM90_TMA_LOAD_MULTICASTENS4_14ComposedLayoutINS4_7SwizzleILi2ELi4ELi3EEENS4_18smem_ptr_flag_bitsILi8EEENST_INS5_IJSC_SH_EEENS5_IJSH_SB_EEEEEEEvNS4_8identityENS4_13SM90_TMA_LOADES1B_vS1C_EENS_8epilogue10collective6detail29Sm90TmaWarpSpecializedAdapterINS1G_15DefaultEpilogueISJ_SK_SK_NS1F_6thread17LinearCombinationISJ_Li1EffLNS1K_9ScaleType4KindE0ELNS_15FloatRoundStyleE2ESJ_EENS1_15EpilogueDefaultEEEEEvvEEEEvNT_6ParamsE,@function
        .size           _ZN7cutlass13device_kernelINS_4gemm6kernel13GemmUniversalIN4cute5tupleIJiiiiEEENS1_10collective13CollectiveMmaINS1_37MainloopSm90TmaGmmaWarpSpecializedFP8ILi7ENS5_IJNS4_1CILi1EEENSA_ILi8EEESB_EEENS1_35KernelTmaWarpSpecializedCooperativeEEENS5_IJNSA_ILi256EEESG_NSA_ILi64EEEEEENS_12float_e5m2_tENS5_IJlSB_lEEESJ_SK_NS4_8TiledMMAINS4_8MMA_AtomIJNS4_4SM904GMMA31MMA_64x256x32_F32E5M2E5M2_SS_TNILNSO_7ScaleInE1ELSQ_1EEEEEENS4_6LayoutINS5_IJNSA_ILi2EEESB_SB_EEENS5_IJSB_NSA_ILi0EEESW_EEEEENS5_IJNS4_10UnderscoreESZ_SZ_EEEEENS4_23SM90_TMA_LOAD_MULTICASTENS4_14ComposedLayoutINS4_7SwizzleILi2ELi4ELi3EEENS4_18smem_ptr_flag_bitsILi8EEENST_INS5_IJSC_SH_EEENS5_IJSH_SB_EEEEEEEvNS4_8identityENS4_13SM90_TMA_LOADES1B_vS1C_EENS_8epilogue10collective6detail29Sm90TmaWarpSpecializedAdapterINS1G_15DefaultEpilogueISJ_SK_SK_NS1F_6thread17LinearCombinationISJ_Li1EffLNS1K_9ScaleType4KindE0ELNS_15FloatRoundStyleE2ESJ_EENS1_15EpilogueDefaultEEEEEvvEEEEvNT_6ParamsE,(.L_x_596 - _ZN7cutlass13device_kernelINS_4gemm6kernel13GemmUniversalIN4cute5tupleIJiiiiEEENS1_10collective13CollectiveMmaINS1_37MainloopSm90TmaGmmaWarpSpecializedFP8ILi7ENS5_IJNS4_1CILi1EEENSA_ILi8EEESB_EEENS1_35KernelTmaWarpSpecializedCooperativeEEENS5_IJNSA_ILi256EEESG_NSA_ILi64EEEEEENS_12float_e5m2_tENS5_IJlSB_lEEESJ_SK_NS4_8TiledMMAINS4_8MMA_AtomIJNS4_4SM904GMMA31MMA_64x256x32_F32E5M2E5M2_SS_TNILNSO_7ScaleInE1ELSQ_1EEEEEENS4_6LayoutINS5_IJNSA_ILi2EEESB_SB_EEENS5_IJSB_NSA_ILi0EEESW_EEEEENS5_IJNS4_10UnderscoreESZ_SZ_EEEEENS4_23SM90_TMA_LOAD_MULTICASTENS4_14ComposedLayoutINS4_7SwizzleILi2ELi4ELi3EEENS4_18smem_ptr_flag_bitsILi8EEENST_INS5_IJSC_SH_EEENS5_IJSH_SB_EEEEEEEvNS4_8identityENS4_13SM90_TMA_LOADES1B_vS1C_EENS_8epilogue10collective6detail29Sm90TmaWarpSpecializedAdapterINS1G_15DefaultEpilogueISJ_SK_SK_NS1F_6thread17LinearCombinationISJ_Li1EffLNS1K_9ScaleType4KindE0ELNS_15FloatRoundStyleE2ESJ_EENS1_15EpilogueDefaultEEEEEvvEEEEvNT_6ParamsE)
        .other          _ZN7cutlass13device_kernelINS_4gemm6kernel13GemmUniversalIN4cute5tupleIJiiiiEEENS1_10collective13CollectiveMmaINS1_37MainloopSm90TmaGmmaWarpSpecializedFP8ILi7ENS5_IJNS4_1CILi1EEENSA_ILi8EEESB_EEENS1_35KernelTmaWarpSpecializedCooperativeEEENS5_IJNSA_ILi256EEESG_NSA_ILi64EEEEEENS_12float_e5m2_tENS5_IJlSB_lEEESJ_SK_NS4_8TiledMMAINS4_8MMA_AtomIJNS4_4SM904GMMA31MMA_64x256x32_F32E5M2E5M2_SS_TNILNSO_7ScaleInE1ELSQ_1EEEEEENS4_6LayoutINS5_IJNSA_ILi2EEESB_SB_EEENS5_IJSB_NSA_ILi0EEESW_EEEEENS5_IJNS4_10UnderscoreESZ_SZ_EEEEENS4_23SM90_TMA_LOAD_MULTICASTENS4_14ComposedLayoutINS4_7SwizzleILi2ELi4ELi3EEENS4_18smem_ptr_flag_bitsILi8EEENST_INS5_IJSC_SH_EEENS5_IJSH_SB_EEEEEEEvNS4_8identityENS4_13SM90_TMA_LOADES1B_vS1C_EENS_8epilogue10collective6detail29Sm90TmaWarpSpecializedAdapterINS1G_15DefaultEpilogueISJ_SK_SK_NS1F_6thread17LinearCombinationISJ_Li1EffLNS1K_9ScaleType4KindE0ELNS_15FloatRoundStyleE2ESJ_EENS1_15EpilogueDefaultEEEEEvvEEEEvNT_6ParamsE,@"STO_CUDA_ENTRY STV_DEFAULT"
_ZN7cutlass13device_kernelINS_4gemm6kernel13GemmUniversalIN4cute5tupleIJiiiiEEENS1_10collective13CollectiveMmaINS1_37MainloopSm90TmaGmmaWarpSpecializedFP8ILi7ENS5_IJNS4_1CILi1EEENSA_ILi8EEESB_EEENS1_35KernelTmaWarpSpecializedCooperativeEEENS5_IJNSA_ILi256EEESG_NSA_ILi64EEEEEENS_12float_e5m2_tENS5_IJlSB_lEEESJ_SK_NS4_8TiledMMAINS4_8MMA_AtomIJNS4_4SM904GMMA31MMA_64x256x32_F32E5M2E5M2_SS_TNILNSO_7ScaleInE1ELSQ_1EEEEEENS4_6LayoutINS5_IJNSA_ILi2EEESB_SB_EEENS5_IJSB_NSA_ILi0EEESW_EEEEENS5_IJNS4_10UnderscoreESZ_SZ_EEEEENS4_23SM90_TMA_LOAD_MULTICASTENS4_14ComposedLayoutINS4_7SwizzleILi2ELi4ELi3EEENS4_18smem_ptr_flag_bitsILi8EEENST_INS5_IJSC_SH_EEENS5_IJSH_SB_EEEEEEEvNS4_8identityENS4_13SM90_TMA_LOADES1B_vS1C_EENS_8epilogue10collective6detail29Sm90TmaWarpSpecializedAdapterINS1G_15DefaultEpilogueISJ_SK_SK_NS1F_6thread17LinearCombinationISJ_Li1EffLNS1K_9ScaleType4KindE0ELNS_15FloatRoundStyleE2ESJ_EENS1_15EpilogueDefaultEEEEEvvEEEEvNT_6ParamsE:
[----:B------:R-:W0:Y:S02]  /*0000*/  LDC R1, c[0x0][0x28] ;  /* 0x00000a00ff017b82 */ /* 0x000e240000000800 */
[----:B0-----:R-:W-:Y:S01]  /*0010*/  VIADD R1, R1, 0xfffff790 ;  /* 0xfffff79001017836 */ /* 0x001fe20000000000 */
[----:B------:R-:W0:Y:S01]  /*0020*/  S2R R5, SR_TID.X ;  /* 0x0000000000057919 */ /* 0x000e220000002100 */
[----:B------:R-:W-:Y:S01]  /*0030*/  ELECT P0, URZ, PT ;  /* 0x00000000003f782f */ /* 0x000fe20003800000 */
[----:B------:R-:W-:Y:S01]  /*0040*/  BSSY B0, `(.L_x_0) ;  /* 0x0000015000007945 */ /* 0x000fe20003800000 */
[--C-:B0-----:R-:W-:Y:S02]  /*0050*/  SHF.R.U32.HI R0, RZ, 0x5, R5.reuse ;  /* 0x00000005ff007819 */ /* 0x101fe40000011605 */
[----:B------:R-:W-:-:S03]  /*0060*/  SHF.R.U32.HI R2, RZ, 0x7, R5 ;  /* 0x00000007ff027819 */ /* 0x000fc60000011605 */
[----:B------:R-:W0:Y:S04]  /*0070*/  SHFL.IDX PT, R3, R0, RZ, 0x1f ;  /* 0x00001fff00037589 */ /* 0x000e2800000e0000 */
[----:B------:R-:W1:Y:S01]  /*0080*/  SHFL.IDX PT, R2, R2, RZ, 0x1f ;  /* 0x00001fff02027589 */ /* 0x000e6200000e0000 */
[----:B0-----:R-:W-:Y:S02]  /*0090*/  R2UR UR4, R3 ;  /* 0x00000000030472ca */ /* 0x001fe400000e0000 */
[----:B-1----:R-:W-:-:S11]  /*00a0*/  R2UR UR6, R2 ;  /* 0x00000000020672ca */ /* 0x002fd600000e0000 */
[----:B------:R-:W-:Y:S02]  /*00b0*/  USHF.R.S32.HI UR5, URZ, 0x1f, UR4 ;  /* 0x0000001f3f057899 */ /* 0x000fe40008011404 */
[----:B------:R-:W-:Y:S02]  /*00c0*/  ISETP.NE.OR P0, PT, RZ, UR4, !P0 ;  /* 0x00000004ff007c0c */ /* 0x000fe4000c705670 */
[----:B------:R-:W-:-:S04]  /*00d0*/  ULEA.HI UR5, UR5, UR4, URZ, 0x2 ;  /* 0x0000000405057291 */ /* 0x000fc8000f8f103f */
[----:B------:R-:W-:-:S04]  /*00e0*/  ULOP3.LUT UR5, UR5, 0xfffffffc, URZ, 0xc0, !UPT ;  /* 0xfffffffc05057892 */ /* 0x000fc8000f8ec03f */
[----:B------:R-:W-:-:S03]  /*00f0*/  UIADD3 UR8, UR4, -UR5, URZ ;  /* 0x8000000504087290 */ /* 0x000fc6000fffe03f */
[----:B------:R-:W-:Y:S09]  /*0100*/  @P0 BRA `(.L_x_1) ;  /* 0x0000000000200947 */ /* 0x000ff20003800000 */
[----:B------:R-:W-:Y:S02]  /*0110*/  ULDC.64 UR4, c[0x0][0x198] ;  /* 0x0000660000047ab9 */ /* 0x000fe40000000a00 */
[----:B------:R-:W-:Y:S02]  /*0120*/  UIADD3 UR10, UP0, UR4, 0xf0, URZ ;  /* 0x000000f0040a7890 */ /* 0x000fe4000ff1e03f */
[----:B------:R-:W-:Y:S02]  /*0130*/  UIADD3 UR4, UP1, UR4, 0x1f0, URZ ;  /* 0x000001f004047890 */ /* 0x000fe4000ff3e03f */
[----:B------:R-:W-:Y:S02]  /*0140*/  UIADD3.X UR11, URZ, UR5, URZ, UP0, !UPT ;  /* 0x000000053f0b7290 */ /* 0x000fe400087fe43f */
[----:B------:R-:W-:-:S07]  /*0150*/  UIADD3.X UR5, URZ, UR5, URZ, UP1, !UPT ;  /* 0x000000053f057290 */ /* 0x000fce0008ffe43f */
[----:B------:R0:W-:Y:S02]  /*0160*/  UTMACCTL.PF [UR10] ;  /* 0x000000000a0079b9 */ /* 0x0001e40008040000 */
[----:B------:R0:W-:Y:S02]  /*0170*/  UTMACCTL.PF [UR4] ;  /* 0x00000000040079b9 */ /* 0x0001e40008040000 */
[----:B0-----:R-:W-:Y:S01]  /*0180*/  NOP ;  /* 0x0000000000007918 */ /* 0x001fe20000000000 */
.L_x_1:
[----:B------:R-:W-:Y:S05]  /*0190*/  BSYNC B0 ;  /* 0x0000000000007941 */ /* 0x000fea0003800000 */
.L_x_0:
[----:B------:R-:W0:Y:S01]  /*01a0*/  SHFL.IDX PT, R3, R0, RZ, 0x1f ;  /* 0x00001fff00037589 */ /* 0x000e2200000e0000 */
[----:B------:R-:W-:Y:S01]  /*01b0*/  UISETP.NE.AND UP0, UPT, UR8, 0x3, UPT ;  /* 0x000000030800788c */ /* 0x000fe2000bf05270 */
[----:B------:R-:W-:Y:S01]  /*01c0*/  ISETP.NE.AND P2, PT, RZ, UR6, PT ;  /* 0x00000006ff007c0c */ /* 0x000fe2000bf45270 */
[----:B------:R-:W-:Y:S02]  /*01d0*/  UIADD3 UR10, UR6, -0x1, URZ ;  /* 0xffffffff060a7890 */ /* 0x000fe4000fffe03f */
[----:B------:R-:W-:Y:S02]  /*01e0*/  UISETP.EQ.OR UP0, UPT, UR8, URZ, !UP0 ;  /* 0x0000003f0800728c */ /* 0x000fe4000c702670 */
[----:B------:R-:W-:Y:S02]  /*01f0*/  UISETP.GE.U32.AND UP1, UPT, UR10, 0x2, UPT ;  /* 0x000000020a00788c */ /* 0x000fe4000bf26070 */
[----:B------:R-:W-:-:S04]  /*0200*/  UISETP.EQ.AND UP0, UPT, UR6, URZ, UP0 ;  /* 0x0000003f0600728c */ /* 0x000fc80008702270 */
[----:B------:R-:W-:-:S04]  /*0210*/  USEL UR13, URZ, 0x1, !UP0 ;  /* 0x000000013f0d7887 */ /* 0x000fc8000c000000 */
[----:B------:R-:W-:Y:S01]  /*0220*/  USEL UR13, UR13, 0x2, UP1 ;  /* 0x000000020d0d7887 */ /* 0x000fe20008800000 */
[----:B0-----:R-:W-:-:S13]  /*0230*/  ISETP.NE.AND P0, PT, R3, RZ, PT ;  /* 0x000000ff0300720c */ /* 0x001fda0003f05270 */
[----:B------:R-:W-:Y:S05]  /*0240*/  @P0 BRA `(.L_x_2) ;  /* 0x0000000000700947 */ /* 0x000fea0003800000 */
[----:B------:R-:W0:Y:S01]  /*0250*/  S2UR UR9, SR_CgaCtaId ;  /* 0x00000000000979c3 */ /* 0x000e220000008800 */
[----:B------:R-:W-:Y:S01]  /*0260*/  UMOV UR4, 0x400 ;  /* 0x0000040000047882 */ /* 0x000fe20000000000 */
[----:B------:R-:W-:Y:S01]  /*0270*/  UMOV UR5, 0x1 ;  /* 0x0000000100057882 */ /* 0x000fe20000000000 */
[----:B------:R-:W-:Y:S01]  /*0280*/  UMOV UR6, 0x10 ;  /* 0x0000001000067882 */ /* 0x000fe20000000000 */
[----:B------:R-:W-:Y:S01]  /*0290*/  ELECT P0, URZ, PT ;  /* 0x00000000003f782f */ /* 0x000fe20003800000 */
[----:B------:R-:W-:-:S04]  /*02a0*/  UIADD3 UR6, -UR6, 0x100000, URZ ;  /* 0x0010000006067890 */ /* 0x000fc8000fffe13f */
[----:B------:R-:W-:Y:S02]  /*02b0*/  USHF.L.U32 UR7, UR6, 0xb, URZ ;  /* 0x0000000b06077899 */ /* 0x000fe4000800063f */
[----:B------:R-:W-:Y:S02]  /*02c0*/  USHF.L.U32 UR6, UR6, 0x1, URZ ;  /* 0x0000000106067899 */ /* 0x000fe4000800063f */
[----:B0-----:R-:W-:Y:S02]  /*02d0*/  ULEA UR9, UR9, UR4, 0x18 ;  /* 0x0000000409097291 */ /* 0x001fe4000f8ec03f */
[----:B------:R-:W-:-:S04]  /*02e0*/  UIADD3 UR4, -UR5, 0x100000, URZ ;  /* 0x0010000005047890 */ /* 0x000fc8000fffe13f */
[----:B------:R-:W-:Y:S02]  /*02f0*/  USHF.L.U32 UR5, UR4, 0xb, URZ ;  /* 0x0000000b04057899 */ /* 0x000fe4000800063f */
[----:B------:R-:W-:Y:S01]  /*0300*/  USHF.L.U32 UR4, UR4, 0x1, URZ ;  /* 0x0000000104047899 */ /* 0x000fe2000800063f */
[----:B------:R-:W0:Y:S11]  /*0310*/  FENCE.VIEW.ASYNC.S ;  /* 0x00000000000073c6 */ /* 0x000e360000000000 */
[----:B0-----:R0:W1:Y:S01]  /*0320*/  SYNCS.EXCH.64 URZ, [UR9], UR4 ;  /* 0x00000004093f75b2 */ /* 0x0010620008000100 */
[----:B------:R0:W2:Y:S01]  /*0330*/  SYNCS.EXCH.64 URZ, [UR9+0x38], UR6 ;  /* 0x00003806093f75b2 */ /* 0x0000a20008000100 */
[----:B------:R0:W3:Y:S01]  /*0340*/  SYNCS.EXCH.64 URZ, [UR9+0x8], UR4 ;  /* 0x00000804093f75b2 */ /* 0x0000e20008000100 */
[----:B------:R0:W4:Y:S01]  /*0350*/  SYNCS.EXCH.64 URZ, [UR9+0x40], UR6 ;  /* 0x00004006093f75b2 */ /* 0x0001220008000100 */
[----:B------:R0:W0:Y:S01]  /*0360*/  SYNCS.EXCH.64 URZ, [UR9+0x10], UR4 ;  /* 0x00001004093f75b2 */ /* 0x0000220008000100 */
        /* <DEDUP_REMOVED lines=9> */
[----:B------:R-:W-:Y:S01]  /*0400*/  NOP ;  /* 0x0000000000007918 */ /* 0x000fe20000000000 */
.L_x_2:
[----:B------:R-:W-:Y:S01]  /*0410*/  SHF.R.S32.HI R4, RZ, 0x1f, R5 ;  /* 0x0000001fff047819 */ /* 0x000fe20000011405 */
[----:B------:R-:W5:Y:S01]  /*0420*/  SHFL.IDX PT, R0, R0, RZ, 0x1f ;  /* 0x00001fff00007589 */ /* 0x000f6200000e0000 */
[----:B------:R-:W-:Y:S01]  /*0430*/  ELECT P0, URZ, PT ;  /* 0x00000000003f782f */ /* 0x000fe20003800000 */
[----:B0-----:R-:W0:Y:S01]  /*0440*/  S2UR UR9, SR_CTAID.X ;  /* 0x00000000000979c3 */ /* 0x001e220000002500 */
[----:B------:R-:W-:Y:S01]  /*0450*/  LEA.HI R4, R4, R5, RZ, 0x7 ;  /* 0x0000000504047211 */ /* 0x000fe200078f38ff */
[----:B------:R-:W1:Y:S01]  /*0460*/  S2R R2, SR_CTAID.Y ;  /* 0x0000000000027919 */ /* 0x000e620000002600 */
[----:B------:R-:W-:Y:S01]  /*0470*/  SHF.R.S32.HI R6, RZ, 0x1f, R3 ;  /* 0x0000001fff067819 */ /* 0x000fe20000011403 */
[----:B------:R-:W-:Y:S01]  /*0480*/  ULDC UR4, c[0x0][0x154] ;  /* 0x0000550000047ab9 */ /* 0x000fe20000000800 */
[----:B------:R-:W-:Y:S01]  /*0490*/  LOP3.LUT R4, R4, 0xffffff80, RZ, 0xc0, !PT ;  /* 0xffffff8004047812 */ /* 0x000fe200078ec0ff */
[----:B------:R-:W-:Y:S01]  /*04a0*/  NOP ;  /* 0x0000000000007918 */ /* 0x000fe20000000000 */
[----:B------:R-:W-:Y:S01]  /*04b0*/  LEA.HI R6, R6, R3, RZ, 0x2 ;  /* 0x0000000306067211 */ /* 0x000fe200078f10ff */
[----:B------:R-:W2:Y:S01]  /*04c0*/  LDC R13, c[0x0][0x148] ;  /* 0x00005200ff0d7b82 */ /* 0x000ea20000000800 */
[----:B------:R-:W-:Y:S01]  /*04d0*/  NOP ;  /* 0x0000000000007918 */ /* 0x000fe20000000000 */
[----:B------:R-:W-:Y:S01]  /*04e0*/  IMAD.IADD R4, R5, 0x1, -R4 ;  /* 0x0000000105047824 */ /* 0x000fe200078e0a04 */
[----:B------:R-:W-:-:S04]  /*04f0*/  LOP3.LUT R6, R6, 0x3ffffffc, RZ, 0xc0, !PT ;  /* 0x3ffffffc06067812 */ /* 0x000fc800078ec0ff */
[----:B------:R-:W-:Y:S01]  /*0500*/  SHF.R.S32.HI R5, RZ, 0x1f, R4 ;  /* 0x0000001fff057819 */ /* 0x000fe20000011404 */
[----:B------:R-:W-:Y:S01]  /*0510*/  IMAD.IADD R6, R3, 0x1, -R6 ;  /* 0x0000000103067824 */ /* 0x000fe200078e0a06 */
[----:B------:R-:W3:Y:S02]  /*0520*/  LDC R8, c[0x0][0x144] ;  /* 0x00005100ff087b82 */ /* 0x000ee40000000800 */
[----:B------:R-:W-:Y:S02]  /*0530*/  LEA.HI R5, R5, R4, RZ, 0x3 ;  /* 0x0000000405057211 */ /* 0x000fe400078f18ff */
[----:B-----5:R-:W-:Y:S02]  /*0540*/  ISETP.NE.OR P0, PT, R0, RZ, !P0 ;  /* 0x000000ff0000720c */ /* 0x020fe40004705670 */
[--C-:B------:R-:W-:Y:S02]  /*0550*/  SHF.R.S32.HI R0, RZ, 0x3, R5.reuse ;  /* 0x00000003ff007819 */ /* 0x100fe40000011405 */
[----:B------:R-:W-:-:S04]  /*0560*/  SHF.R.S32.HI R5, RZ, 0x1f, R5 ;  /* 0x0000001fff057819 */ /* 0x000fc80000011405 */
[----:B------:R-:W-:-:S04]  /*0570*/  LEA.HI R5, R5, R0, RZ, 0x2 ;  /* 0x0000000005057211 */ /* 0x000fc800078f10ff */
[----:B------:R-:W-:Y:S01]  /*0580*/  LOP3.LUT R5, R5, 0xfffffffc, RZ, 0xc0, !PT ;  /* 0xfffffffc05057812 */ /* 0x000fe200078ec0ff */
[----:B------:R-:W-:Y:S01]  /*0590*/  VOTEU.ALL UP0, P0 ;  /* 0x00000000003f7886 */ /* 0x000fe20000000000 */
[----:B-1----:R-:W-:Y:S01]  /*05a0*/  I2FP.F32.U32 R7, R2 ;  /* 0x0000000200077245 */ /* 0x002fe20000201000 */
[----:B------:R-:W-:Y:S02]  /*05b0*/  VOTEU.ALL UP1, P0 ;  /* 0x00000000003f7886 */ /* 0x000fe40000020000 */
[----:B------:R-:W-:Y:S01]  /*05c0*/  IMAD.IADD R5, R0, 0x1, -R5 ;  /* 0x0000000100057824 */ /* 0x000fe200078e0a05 */
[----:B------:R-:W1:Y:S01]  /*05d0*/  @!UP0 S2UR UR7, SR_CgaCtaId ;  /* 0x00000000000789c3 */ /* 0x000e620000008800 */
[----:B0-----:R-:W-:Y:S01]  /*05e0*/  I2FP.F32.U32 R0, UR9 ;  /* 0x0000000900007c45 */ /* 0x001fe20008201000 */
[----:B------:R-:W-:Y:S01]  /*05f0*/  FMUL R9, R7, UR4 ;  /* 0x0000000407097c20 */ /* 0x000fe20008400000 */
[----:B------:R-:W-:Y:S01]  /*0600*/  IMAD R5, R6, 0x4, R5 ;  /* 0x0000000406057824 */ /* 0x000fe200078e0205 */
[----:B------:R-:W-:Y:S01]  /*0610*/  ULDC UR4, c[0x0][0x150] ;  /* 0x0000540000047ab9 */ /* 0x000fe20000000800 */
[----:B------:R-:W-:Y:S01]  /*0620*/  @!UP0 UMOV UR6, 0x400 ;  /* 0x0000040000068882 */ /* 0x000fe20000000000 */
[----:B------:R-:W-:Y:S01]  /*0630*/  FMUL R7, R0, UR4 ;  /* 0x0000000400077c20 */ /* 0x000fe20008400000 */
[----:B------:R-:W-:Y:S01]  /*0640*/  IMAD.SHL.U32 R0, R5, 0x4, RZ ;  /* 0x0000000405007824 */ /* 0x000fe200078e00ff */
[----:B------:R-:W0:Y:S01]  /*0650*/  LDC R6, c[0x0][0x140] ;  /* 0x00005000ff067b82 */ /* 0x000e220000000800 */
[----:B------:R-:W5:Y:S01]  /*0660*/  F2I.U32.TRUNC.NTZ R9, R9 ;  /* 0x0000000900097305 */ /* 0x000f62000020f000 */
[----:B------:R-:W-:-:S02]  /*0670*/  UMOV UR4, 0x20 ;  /* 0x0000002000047882 */ /* 0x000fc40000000000 */
[----:B------:R-:W-:Y:S01]  /*0680*/  LOP3.LUT R11, R5, 0xc, R0, 0x78, !PT ;  /* 0x0000000c050b7812 */ /* 0x000fe200078e7800 */
[----:B------:R-:W-:-:S04]  /*0690*/  @!UP0 UIADD3 UR4, -UR4, 0x100000, URZ ;  /* 0x0010000004048890 */ /* 0x000fc8000fffe13f */
[----:B------:R-:W-:Y:S02]  /*06a0*/  @!UP0 USHF.L.U32 UR5, UR4, 0xb, URZ ;  /* 0x0000000b04058899 */ /* 0x000fe4000800063f */
[----:B------:R-:W-:Y:S01]  /*06b0*/  @!UP0 USHF.L.U32 UR4, UR4, 0x1, URZ ;  /* 0x0000000104048899 */ /* 0x000fe2000800063f */
[----:B------:R-:W4:Y:S01]  /*06c0*/  F2I.U32.TRUNC.NTZ R7, R7 ;  /* 0x0000000700077305 */ /* 0x000f22000020f000 */
[----:B------:R0:W-:Y:S01]  /*06d0*/  STL [R1+0x454], R11 ;  /* 0x0004540b01007387 */ /* 0x0001e20000100800 */
[----:B-----5:R-:W-:Y:S01]  /*06e0*/  IMAD.MOV R14, RZ, RZ, -R9 ;  /* 0x000000ffff0e7224 */ /* 0x020fe200078e0a09 */
[----:B-1----:R-:W-:Y:S01]  /*06f0*/  @!UP0 ULEA UR6, UR7, UR6, 0x18 ;  /* 0x0000000607068291 */ /* 0x002fe2000f8ec03f */
[----:B------:R-:W-:Y:S02]  /*0700*/  VOTEU.ALL UP0, P0 ;  /* 0x00000000003f7886 */ /* 0x000fe40000000000 */
[----:B--2---:R-:W-:Y:S01]  /*0710*/  IMAD R0, R13, R14, R2 ;  /* 0x0000000e0d007224 */ /* 0x004fe200078e0202 */
[----:B------:R-:W-:-:S02]  /*0720*/  LOP3.LUT P0, RZ, R4, 0x7, RZ, 0xc0, !PT ;  /* 0x0000000704ff7812 */ /* 0x000fc4000780c0ff */
[----:B0-----:R-:W-:Y:S01]  /*0730*/  ISETP.EQ.U32.AND P3, PT, R6, 0x1, PT ;  /* 0x000000010600780c */ /* 0x001fe20003f62070 */
[----:B----4-:R-:W-:Y:S01]  /*0740*/  IMAD.MOV R7, RZ, RZ, -R7 ;  /* 0x000000ffff077224 */ /* 0x010fe200078e0a07 */
[----:B------:R-:W-:Y:S02]  /*0750*/  ISETP.NE.AND P1, PT, R0, R11, PT ;  /* 0x0000000b0000720c */ /* 0x000fe40003f25270 */
[----:B------:R-:W-:Y:S01]  /*0760*/  ISETP.LT.U32.AND P0, PT, R11, 0x8, !P0 ;  /* 0x000000080b00780c */ /* 0x000fe20004701070 */
[----:B---3--:R-:W-:Y:S01]  /*0770*/  IMAD R10, R8, R7, UR9 ;  /* 0x00000009080a7e24 */ /* 0x008fe2000f8e0207 */
[----:B------:R-:W0:Y:S02]  /*0780*/  FENCE.VIEW.ASYNC.S ;  /* 0x00000000000073c6 */ /* 0x000e240000000000 */
[----:B0-----:R0:W1:Y:S02]  /*0790*/  @!UP0 SYNCS.EXCH.64 URZ, [UR6+0x80], UR4 ;  /* 0x00008004063f85b2 */ /* 0x0010640008000100 */
[----:B------:R-:W-:-:S04]  /*07a0*/  ISETP.EQ.OR P1, PT, R10, RZ, !P1 ;  /* 0x000000ff0a00720c */ /* 0x000fc80004f22670 */
[----:B------:R-:W-:Y:S01]  /*07b0*/  PLOP3.LUT P0, PT, P0, P1, PT, 0x80, 0x0 ;  /* 0x000000000000781c */ /* 0x000fe20000703070 */
[----:B------:R0:W2:Y:S01]  /*07c0*/  @!UP1 SYNCS.EXCH.64 URZ, [UR6+0x88], UR4 ;  /* 0x00008804063f95b2 */ /* 0x0000a20008000100 */
[----:B------:R-:W-:Y:S01]  /*07d0*/  NOP ;  /* 0x0000000000007918 */ /* 0x000fe20000000000 */
[----:B------:R-:W-:Y:S10]  /*07e0*/  @!P3 BRA `(.L_x_3) ;  /* 0x000000000008b947 */ /* 0x000ff40003800000 */
[----:B-12---:R-:W-:Y:S01]  /*07f0*/  UCGABAR_ARV ;  /* 0x00000000000079c7 */ /* 0x006fe20008000000 */
[----:B------:R-:W-:Y:S05]  /*0800*/  BRA `(.L_x_4) ;  /* 0x0000000000047947 */ /* 0x000fea0003800000 */
.L_x_3:
[----:B-12---:R-:W-:Y:S01]  /*0810*/  NOP ;  /* 0x0000000000007918 */ /* 0x006fe20000000000 */
.L_x_4:
[----:B------:R-:W1:Y:S01]  /*0820*/  LDC R0, c[0x0][0x65c] ;  /* 0x00019700ff007b82 */ /* 0x000e620000000800 */
[----:B------:R-:W-:Y:S02]  /*0830*/  IMAD.U32 R4, RZ, RZ, UR9 ;  /* 0x00000009ff047e24 */ /* 0x000fe4000f8e00ff */
[----:B------:R-:W-:Y:S01]  /*0840*/  IMAD.MOV.U32 R5, RZ, RZ, RZ ;  /* 0x000000ffff057224 */ /* 0x000fe200078e00ff */
[----:B-1----:R-:W-:-:S13]  /*0850*/  ISETP.NE.AND P4, PT, R0, 0x1, PT ;  /* 0x000000010000780c */ /* 0x002fda0003f85270 */
[----:B------:R-:W1:Y:S01]  /*0860*/  @P4 LDC R7, c[0x0][0x10] ;  /* 0x00000400ff074b82 */ /* 0x000e620000000800 */
[----:B------:R-:W-:Y:S02]  /*0870*/  @P4 IMAD.MOV.U32 R3, RZ, RZ, RZ ;  /* 0x000000ffff034224 */ /* 0x000fe400078e00ff */
[----:B------:R-:W-:-:S05]  /*0880*/  @P4 IMAD.MOV.U32 R11, RZ, RZ, RZ ;  /* 0x000000ffff0b4224 */ /* 0x000fca00078e00ff */
[----:B------:R-:W2:Y:S01]  /*0890*/  @!P4 LDC R9, c[0x0][0xc] ;  /* 0x00000300ff09cb82 */ /* 0x000ea20000000800 */
[----:B-1----:R-:W-:-:S04]  /*08a0*/  @P4 IMAD.WIDE.U32 R6, R7, UR9, R2 ;  /* 0x0000000907064c25 */ /* 0x002fc8000f8e0002 */
[----:B------:R-:W-:Y:S02]  /*08b0*/  @P4 IMAD.MOV.U32 R8, RZ, RZ, R6 ;  /* 0x000000ffff084224 */ /* 0x000fe400078e0006 */
[----:B------:R-:W-:Y:S02]  /*08c0*/  @P4 IMAD.IADD R15, R7, 0x1, R11 ;  /* 0x00000001070f4824 */ /* 0x000fe400078e020b */
[----:B--2---:R-:W-:-:S04]  /*08d0*/  @!P4 IMAD.WIDE.U32 R4, R2, R9, R4 ;  /* 0x000000090204c225 */ /* 0x004fc800078e0004 */
[----:B------:R-:W-:Y:S02]  /*08e0*/  @!P4 IMAD.MOV.U32 R8, RZ, RZ, R4 ;  /* 0x000000ffff08c224 */ /* 0x000fe400078e0004 */
[----:B------:R-:W-:-:S03]  /*08f0*/  @!P4 IMAD.MOV.U32 R15, RZ, RZ, R5 ;  /* 0x000000ffff0fc224 */ /* 0x000fc600078e0005 */
[----:B------:R1:W-:Y:S04]  /*0900*/  STL [R1+0x45c], R8 ;  /* 0x00045c0801007387 */ /* 0x0003e80000100800 */
[----:B------:R1:W-:Y:S01]  /*0910*/  STL [R1+0x458], R15 ;  /* 0x0004580f01007387 */ /* 0x0003e20000100800 */
[----:B------:R-:W-:Y:S05]  /*0920*/  @!P3 BRA `(.L_x_5) ;  /* 0x00000000000cb947 */ /* 0x000fea0003800000 */
[----:B------:R-:W-:Y:S01]  /*0930*/  UCGABAR_WAIT ;  /* 0x0000000000007dc7 */ /* 0x000fe20008000000 */
[----:B------:R-:W-:Y:S01]  /*0940*/  CCTL.IVALL ;  /* 0x00000000ff00798f */ /* 0x000fe20002000000 */
[----:B------:R-:W-:Y:S05]  /*0950*/  BRA `(.L_x_6) ;  /* 0x0000000000047947 */ /* 0x000fea0003800000 */
.L_x_5:
[----:B------:R-:W-:Y:S06]  /*0960*/  BAR.SYNC.DEFER_BLOCKING 0x0 ;  /* 0x0000000000007b1d */ /* 0x000fec0000010000 */
.L_x_6:
[----:B------:R-:W-:Y:S05]  /*0970*/  @!P2 BRA `(.L_x_7) ;  /* 0x0000023000f4a947 */ /* 0x000fea0003800000 */
[----:B------:R-:W-:-:S06]  /*0980*/  UISETP.GT.U32.AND UP0, UPT, UR10, 0x1, UPT ;  /* 0x000000010a00788c */ /* 0x000fcc000bf04070 */
[----:B------:R-:W-:-:S13]  /*0990*/  PLOP3.LUT P1, PT, PT, PT, UP0, 0x80, 0x0 ;  /* 0x000000000000781c */ /* 0x000fda0003f2f008 */
[----:B0-----:R-:W-:Y:S05]  /*09a0*/  @P1 EXIT ;  /* 0x000000000000194d */ /* 0x001fea0003800000 */
[----:B------:R-:W-:Y:S01]  /*09b0*/  IMAD.MOV.U32 R5, RZ, RZ, -0x1 ;  /* 0xffffffffff057424 */ /* 0x000fe200078e00ff */
[----:B------:R-:W-:Y:S01]  /*09c0*/  ULDC.64 UR4, c[0x0][0x650] ;  /* 0x0001940000047ab9 */ /* 0x000fe20000000a00 */
[----:B------:R-:W-:Y:S01]  /*09d0*/  IMAD.MOV.U32 R4, RZ, RZ, -0x1 ;  /* 0xffffffffff047424 */ /* 0x000fe200078e00ff */
[----:B------:R-:W-:Y:S01]  /*09e0*/  ISETP.GE.U32.AND P1, PT, R8, UR4, PT ;  /* 0x0000000408007c0c */ /* 0x000fe2000bf26070 */
[----:B------:R-:W-:Y:S01]  /*09f0*/  UMOV UR10, 0xffffffff ;  /* 0xffffffff000a7882 */ /* 0x000fe20000000000 */
[----:B------:R0:W-:Y:S01]  /*0a00*/  STL [R1+0x464], R5 ;  /* 0x0004640501007387 */ /* 0x0001e20000100800 */
[----:B------:R-:W-:Y:S02]  /*0a10*/  PRMT R0, RZ, 0x7610, R0 ;  /* 0x00007610ff007816 */ /* 0x000fe40000000000 */
[----:B------:R-:W-:Y:S01]  /*0a20*/  ISETP.GE.U32.AND.EX P1, PT, R15, UR5, PT, P1 ;  /* 0x000000050f007c0c */ /* 0x000fe2000bf26110 */
[----:B------:R0:W-:-:S12]  /*0a30*/  STL [R1+0x460], R4 ;  /* 0x0004600401007387 */ /* 0x0001d80000100800 */
[----:B0-----:R-:W-:Y:S05]  /*0a40*/  @P1 BRA `(.L_x_8) ;  /* 0x00000004003c1947 */ /* 0x001fea0003800000 */
[----:B------:R-:W-:Y:S01]  /*0a50*/  ULDC.64 UR14, c[0x0][0x628] ;  /* 0x00018a00000e7ab9 */ /* 0x000fe20000000a00 */
[----:B------:R-:W0:Y:S01]  /*0a60*/  LDC.64 R6, c[0x0][0x620] ;  /* 0x00018800ff067b82 */ /* 0x000e220000000a00 */
[----:B------:R-:W-:Y:S01]  /*0a70*/  ISETP.NE.U32.AND P1, PT, RZ, UR14, PT ;  /* 0x0000000eff007c0c */ /* 0x000fe2000bf25070 */
[----:B------:R-:W-:Y:S01]  /*0a80*/  ULDC UR11, c[0x0][0x630] ;  /* 0x00018c00000b7ab9 */ /* 0x000fe20000000800 */
[----:B------:R-:W-:Y:S02]  /*0a90*/  R2UR UR4, R8 ;  /* 0x00000000080472ca */ /* 0x000fe400000e0000 */
[----:B------:R-:W-:Y:S02]  /*0aa0*/  ISETP.NE.AND.EX P1, PT, RZ, UR15, PT, P1 ;  /* 0x0000000fff007c0c */ /* 0x000fe4000bf25310 */
[----:B------:R-:W-:-:S11]  /*0ab0*/  R2UR UR5, R15 ;  /* 0x000000000f0572ca */ /* 0x000fd600000e0000 */
[----:B------:R-:W-:Y:S05]  /*0ac0*/  @!P1 BRA `(.L_x_9) ;  /* 0x0000000000309947 */ /* 0x000fea0003800000 */
[----:B------:R-:W-:Y:S01]  /*0ad0*/  R2UR UR4, R8 ;  /* 0x00000000080472ca */ /* 0x000fe200000e0000 */
[----:B------:R-:W-:Y:S01]  /*0ae0*/  ULDC UR8, c[0x0][0x634] ;  /* 0x00018d0000087ab9 */ /* 0x000fe20000000800 */
[----:B------:R-:W-:-:S11]  /*0af0*/  R2UR UR10, R15 ;  /* 0x000000000f0a72ca */ /* 0x000fd600000e0000 */
[----:B------:R-:W-:-:S04]  /*0b00*/  UIADD3 UR8, UP0, UR4, UR8, URZ ;  /* 0x0000000804087290 */ /* 0x000fc8000ff1e03f */
[----:B------:R-:W-:-:S04]  /*0b10*/  UIADD3.X UR10, URZ, UR10, URZ, UP0, !UPT ;  /* 0x0000000a3f0a7290 */ /* 0x000fc800087fe43f */
[----:B------:R-:W-:-:S04]  /*0b20*/  UIMAD.WIDE.U32 UR4, UR10, UR14, URZ ;  /* 0x0000000e0a0472a5 */ /* 0x000fc8000f8e003f */
[----:B------:R-:W-:Y:S02]  /*0b30*/  UIMAD.WIDE.U32 UR6, UP0, UR8, UR15, UR4 ;  /* 0x0000000f080672a5 */ /* 0x000fe4000f800004 */
[----:B------:R-:W-:Y:S02]  /*0b40*/  UIMAD.WIDE.U32 UR4, UR8, UR14, URZ ;  /* 0x0000000e080472a5 */ /* 0x000fe4000f8e003f */
[----:B------:R-:W-:Y:S02]  /*0b50*/  UIADD3.X UR9, URZ, URZ, URZ, UP0, !UPT ;  /* 0x0000003f3f097290 */ /* 0x000fe400087fe43f */
[----:B------:R-:W-:Y:S01]  /*0b60*/  UIADD3 URZ, UP0, UR5, UR6, URZ ;  /* 0x00000006053f7290 */ /* 0x000fe2000ff1e03f */
[----:B------:R-:W-:-:S03]  /*0b70*/  UMOV UR8, UR7 ;  /* 0x0000000700087c82 */ /* 0x000fc60008000000 */
[----:B------:R-:W-:-:S12]  /*0b80*/  UIMAD.WIDE.U32.X UR4, UR10, UR15, UR8, UP0 ;  /* 0x0000000f0a0472a5 */ /* 0x000fd800080e0408 */
.L_x_9:
[----:B------:R-:W-:Y:S01]  /*0b90*/  USHF.R.U64 UR10, UR4, UR11, UR5 ;  /* 0x0000000b040a7299 */ /* 0x000fe20008001205 */
[----:B------:R-:W2:Y:S01]  /*0ba0*/  LDC.64 R22, c[0x0][0x640] ;  /* 0x00019000ff167b82 */ /* 0x000ea20000000a00 */
[----:B------:R-:W-:Y:S01]  /*0bb0*/  USHF.R.U32.HI UR4, URZ, UR11, UR5 ;  /* 0x0000000b3f047299 */ /* 0x000fe20008011605 */
[----:B------:R-:W-:Y:S02]  /*0bc0*/  IMAD.MOV.U32 R4, RZ, RZ, R8 ;  /* 0x000000ffff047224 */ /* 0x000fe400078e0008 */
[----:B------:R-:W-:Y:S01]  /*0bd0*/  IMAD R21, R13, R14, R2 ;  /* 0x0000000e0d157224 */ /* 0x000fe200078e0202 */
[----:B------:R-:W-:Y:S01]  /*0be0*/  IADD3 R3, P1, RZ, -UR10, RZ ;  /* 0x8000000aff037c10 */ /* 0x000fe2000ff3e0ff */
[----:B------:R-:W-:Y:S02]  /*0bf0*/  IMAD.MOV.U32 R13, RZ, RZ, 0x1 ;  /* 0x00000001ff0d7424 */ /* 0x000fe400078e00ff */
[----:B------:R-:W1:Y:S02]  /*0c00*/  LDC R12, c[0x0][0x618] ;  /* 0x00018600ff0c7b82 */ /* 0x000e640000000800 */
[----:B------:R-:W-:-:S04]  /*0c10*/  IMAD.X R5, RZ, RZ, ~UR4, P1 ;  /* 0x80000004ff057e24 */ /* 0x000fc800088e06ff */
[-C--:B0-----:R-:W-:Y:S02]  /*0c20*/  IMAD R0, R5, R6.reuse, RZ ;  /* 0x0000000605007224 */ /* 0x081fe400078e02ff */
[----:B------:R-:W0:Y:S01]  /*0c30*/  LDC R16, c[0x0][0x608] ;  /* 0x00018200ff107b82 */ /* 0x000e220000000800 */
[----:B------:R-:W-:Y:S02]  /*0c40*/  IMAD.MOV.U32 R5, RZ, RZ, R15 ;  /* 0x000000ffff057224 */ /* 0x000fe400078e000f */
[----:B------:R-:W-:-:S05]  /*0c50*/  IMAD.WIDE.U32 R4, R3, R6, R4 ;  /* 0x0000000603047225 */ /* 0x000fca00078e0004 */
[----:B------:R-:W3:Y:S01]  /*0c60*/  LDC R20, c[0x0][0x658] ;  /* 0x00019600ff147b82 */ /* 0x000ee20000000800 */
[----:B------:R-:W-:Y:S01]  /*0c70*/  IMAD R3, R3, R7, R0 ;  /* 0x0000000703037224 */ /* 0x000fe200078e0200 */
[----:B--2---:R-:W-:-:S03]  /*0c80*/  ISETP.NE.U32.AND P1, PT, R22, RZ, PT ;  /* 0x000000ff1600720c */ /* 0x004fc60003f25070 */
[----:B------:R-:W-:Y:S01]  /*0c90*/  IMAD.IADD R3, R5, 0x1, R3 ;  /* 0x0000000105037824 */ /* 0x000fe200078e0203 */
[----:B------:R-:W-:Y:S01]  /*0ca0*/  ISETP.NE.AND.EX P1, PT, R23, RZ, PT, P1 ;  /* 0x000000ff1700720c */ /* 0x000fe20003f25310 */
[----:B------:R-:W-:Y:S01]  /*0cb0*/  IMAD.MOV.U32 R5, RZ, RZ, -0x1 ;  /* 0xffffffffff057424 */ /* 0x000fe200078e00ff */
[----:B------:R-:W2:Y:S02]  /*0cc0*/  LDC R18, c[0x0][0x600] ;  /* 0x00018000ff127b82 */ /* 0x000ea40000000800 */
[-CC-:B-1----:R-:W-:Y:S02]  /*0cd0*/  SHF.R.U64 R8, R4, R12.reuse, R3.reuse ;  /* 0x0000000c04087219 */ /* 0x182fe40000001203 */
[----:B------:R-:W-:-:S04]  /*0ce0*/  SHF.R.U32.HI R3, RZ, R12, R3 ;  /* 0x0000000cff037219 */ /* 0x000fc80000011603 */
[----:B------:R-:W1:Y:S01]  /*0cf0*/  LDC R11, c[0x0][0x648] ;  /* 0x00019200ff0b7b82 */ /* 0x000e620000000800 */
[-CC-:B0-----:R-:W-:Y:S02]  /*0d00*/  SHF.R.U64 R19, R8, R16.reuse, R3.reuse ;  /* 0x0000001008137219 */ /* 0x181fe40000001203 */
[----:B------:R-:W-:-:S05]  /*0d10*/  SHF.R.U32.HI R3, RZ, R16, R3 ;  /* 0x00000010ff037219 */ /* 0x000fca0000011603 */
[----:B------:R-:W0:Y:S01]  /*0d20*/  LDC R15, c[0x0][0x638] ;  /* 0x00018e00ff0f7b82 */ /* 0x000e220000000800 */
[-CC-:B---3--:R-:W-:Y:S02]  /*0d30*/  SHF.R.U64 R12, R19, R20.reuse, R3.reuse ;  /* 0x00000014130c7219 */ /* 0x188fe40000001203 */
[-C--:B------:R-:W-:Y:S02]  /*0d40*/  SHF.L.U32 R0, R5, R20.reuse, RZ ;  /* 0x0000001405007219 */ /* 0x080fe400000006ff */
[----:B------:R-:W-:Y:S01]  /*0d50*/  SHF.R.U32.HI R3, RZ, R20, R3 ;  /* 0x00000014ff037219 */ /* 0x000fe20000011603 */
[----:B------:R-:W-:Y:S01]  /*0d60*/  IMAD.MOV.U32 R2, RZ, RZ, R12 ;  /* 0x000000ffff027224 */ /* 0x000fe200078e000c */
[----:B------:R-:W-:Y:S01]  /*0d70*/  LOP3.LUT R0, RZ, R0, RZ, 0x33, !PT ;  /* 0x00000000ff007212 */ /* 0x000fe200078e33ff */
[----:B------:R-:W3:Y:S01]  /*0d80*/  LDC R17, c[0x0][0x610] ;  /* 0x00018400ff117b82 */ /* 0x000ee20000000800 */
[----:B------:R-:W-:Y:S05]  /*0d90*/  @!P1 BRA `(.L_x_10) ;  /* 0x0000000000289947 */ /* 0x000fea0003800000 */
[----:B------:R-:W4:Y:S02]  /*0da0*/  LDC R7, c[0x0][0x64c] ;  /* 0x00019300ff077b82 */ /* 0x000f240000000800 */
[----:B----4-:R-:W-:-:S05]  /*0db0*/  IADD3 R7, P1, R12, R7, RZ ;  /* 0x000000070c077210 */ /* 0x010fca0007f3e0ff */
[----:B------:R-:W-:-:S04]  /*0dc0*/  IMAD.X R9, RZ, RZ, R3, P1 ;  /* 0x000000ffff097224 */ /* 0x000fc800008e0603 */
[----:B------:R-:W-:-:S04]  /*0dd0*/  IMAD.WIDE.U32 R2, R9, R22, RZ ;  /* 0x0000001609027225 */ /* 0x000fc800078e00ff */
[----:B------:R-:W-:-:S04]  /*0de0*/  IMAD.WIDE.U32 R4, P1, R7, R23, R2 ;  /* 0x0000001707047225 */ /* 0x000fc80007820002 */
[----:B------:R-:W-:-:S04]  /*0df0*/  IMAD.WIDE.U32 R2, R7, R22, RZ ;  /* 0x0000001607027225 */ /* 0x000fc800078e00ff */
[----:B------:R-:W-:Y:S01]  /*0e00*/  IMAD.X R7, RZ, RZ, RZ, P1 ;  /* 0x000000ffff077224 */ /* 0x000fe200008e06ff */
[----:B------:R-:W-:Y:S01]  /*0e10*/  IADD3 RZ, P1, R3, R4, RZ ;  /* 0x0000000403ff7210 */ /* 0x000fe20007f3e0ff */
[----:B------:R-:W-:-:S04]  /*0e20*/  IMAD.MOV.U32 R6, RZ, RZ, R5 ;  /* 0x000000ffff067224 */ /* 0x000fc800078e0005 */
[----:B------:R-:W-:-:S08]  /*0e30*/  IMAD.WIDE.U32.X R2, R9, R23, R6, P1 ;  /* 0x0000001709027225 */ /* 0x000fd000008e0406 */
.L_x_10:
[----:B-1----:R-:W-:Y:S01]  /*0e40*/  SHF.R.U64 R4, R2, R11, R3 ;  /* 0x0000000b02047219 */ /* 0x002fe20000001203 */
[----:B--2---:R-:W-:Y:S01]  /*0e50*/  VIADD R5, R18, 0xffffffff ;  /* 0xffffffff12057836 */ /* 0x004fe20000000000 */
[----:B------:R-:W-:Y:S02]  /*0e60*/  SHF.L.U32 R2, R13, R20, RZ ;  /* 0x000000140d027219 */ /* 0x000fe400000006ff */
[----:B------:R-:W-:Y:S01]  /*0e70*/  LOP3.LUT R3, R19, R0, RZ, 0xc0, !PT ;  /* 0x0000000013037212 */ /* 0x000fe200078ec0ff */
[----:B------:R-:W-:Y:S01]  /*0e80*/  IMAD.MOV R6, RZ, RZ, -R4 ;  /* 0x000000ffff067224 */ /* 0x000fe200078e0a04 */
[----:B------:R-:W-:Y:S02]  /*0e90*/  SEL R0, R10, R21, !P4 ;  /* 0x000000150a007207 */ /* 0x000fe40006000000 */
[----:B------:R-:W-:Y:S01]  /*0ea0*/  LOP3.LUT R5, R8, R5, RZ, 0xc0, !PT ;  /* 0x0000000508057212 */ /* 0x000fe200078ec0ff */
[----:B------:R-:W-:Y:S02]  /*0eb0*/  IMAD R7, R2, R4, R3 ;  /* 0x0000000402077224 */ /* 0x000fe400078e0203 */
[----:B0-----:R-:W-:-:S02]  /*0ec0*/  IMAD R3, R6, R15, R12 ;  /* 0x0000000f06037224 */ /* 0x001fc400078e020c */
[----:B---3--:R-:W-:Y:S02]  /*0ed0*/  IMAD R2, R7, R17, R0 ;  /* 0x0000001107027224 */ /* 0x008fe400078e0200 */
[----:B------:R-:W-:Y:S02]  /*0ee0*/  IMAD R3, R3, R18, R5 ;  /* 0x0000001203037224 */ /* 0x000fe400078e0205 */
[----:B------:R-:W-:-:S03]  /*0ef0*/  IMAD.MOV.U32 R0, RZ, RZ, 0x1 ;  /* 0x00000001ff007424 */ /* 0x000fc600078e00ff */
[----:B------:R-:W-:Y:S02]  /*0f00*/  SEL R4, R3, R2, !P4 ;  /* 0x0000000203047207 */ /* 0x000fe40006000000 */
[----:B------:R-:W-:-:S03]  /*0f10*/  SEL R2, R2, R3, !P4 ;  /* 0x0000000302027207 */ /* 0x000fc60006000000 */
[----:B------:R0:W-:Y:S04]  /*0f20*/  STL [R1+0x460], R4 ;  /* 0x0004600401007387 */ /* 0x0001e80000100800 */
[----:B------:R0:W-:Y:S02]  /*0f30*/  STL [R1+0x464], R2 ;  /* 0x0004640201007387 */ /* 0x0001e40000100800 */
.L_x_8:
[----:B------:R-:W-:-:S08]  /*0f40*/  NOP ;  /* 0x0000000000007918 */ /* 0x000fd00000000000 */
[----:B------:R-:W2:Y:S02]  /*0f50*/  USETMAXREG.TRY_ALLOC.CTAPOOL UP0, 0xf0 ;  /* 0x000000f0000079c8 */ /* 0x000ea40008000600 */
[----:B--2---:R-:W-:-:S13]  /*0f60*/  PLOP3.LUT P1, PT, PT, PT, UP0, 0x80, 0x0 ;  /* 0x000000000000781c */ /* 0x004fda0003f2f008 */
[----:B------:R-:W-:Y:S05]  /*0f70*/  @!P1 BRA `(.L_x_8) ;  /* 0xfffffffc00f09947 */ /* 0x000fea000383ffff */
[----:B------:R-:W-:Y:S01]  /*0f80*/  ULDC.64 UR4, c[0x0][0x598] ;  /* 0x0001660000047ab9 */ /* 0x000fe20000000a00 */
[----:B------:R-:W-:Y:S01]  /*0f90*/  ULDC.64 UR14, c[0x0][0x208] ;  /* 0x00008200000e7ab9 */ /* 0x000fe20000000a00 */
[----:B------:R-:W-:-:S04]  /*0fa0*/  ISETP.NE.U32.AND P1, PT, RZ, UR4, PT ;  /* 0x00000004ff007c0c */ /* 0x000fc8000bf25070 */
[----:B------:R-:W-:-:S13]  /*0fb0*/  ISETP.NE.AND.EX P1, PT, RZ, UR5, PT, P1 ;  /* 0x00000005ff007c0c */ /* 0x000fda000bf25310 */
[----:B------:R-:W-:Y:S05]  /*0fc0*/  @!P1 BRA `(.L_x_11) ;  /* 0x0000000000209947 */ /* 0x000fea0003800000 */
[----:B0-----:R-:W0:Y:S02]  /*0fd0*/  LDC.64 R2, c[0x0][0x598] ;  /* 0x00016600ff027b82 */ /* 0x001e240000000a00 */
[----:B0-----:R-:W2:Y:S02]  /*0fe0*/  LDG.E.64 R2, desc[UR14][R2.64] ;  /* 0x0000000e02027981 */ /* 0x001ea4000c1e1b00 */
[----:B--2---:R-:W-:-:S04]  /*0ff0*/  ISETP.NE.U32.AND P1, PT, R2, RZ, PT ;  /* 0x000000ff0200720c */ /* 0x004fc80003f25070 */
[----:B------:R-:W-:-:S13]  /*1000*/  ISETP.NE.AND.EX P1, PT, R3, RZ, PT, P1 ;  /* 0x000000ff0300720c */ /* 0x000fda0003f25310 */
[----:B------:R-:W-:Y:S05]  /*1010*/  @!P1 BRA `(.L_x_11) ;  /* 0x00000000000c9947 */ /* 0x000fea0003800000 */
[----:B------:R-:W2:Y:S02]  /*1020*/  LD.E R2, desc[UR14][R2.64] ;  /* 0x0000000e02027980 */ /* 0x000ea4000c101900 */
[----:B--2---:R-:W-:Y:S01]  /*1030*/  R2UR UR20, R2 ;  /* 0x00000000021472ca */ /* 0x004fe200000e0000 */
[----:B------:R-:W-:-:S14]  /*1040*/  BRA `(.L_x_12) ;  /* 0x0000000000247947 */ /* 0x000fdc0003800000 */
.L_x_11:
[----:B------:R-:W-:Y:S02]  /*1050*/  ULDC.64 UR4, c[0x0][0x588] ;  /* 0x0001620000047ab9 */ /* 0x000fe40000000a00 */
[----:B------:R-:W-:-:S04]  /*1060*/  ISETP.NE.U32.AND P1, PT, RZ, UR4, PT ;  /* 0x00000004ff007c0c */ /* 0x000fc8000bf25070 */
[----:B------:R-:W-:-:S13]  /*1070*/  ISETP.NE.AND.EX P1, PT, RZ, UR5, PT, P1 ;  /* 0x00000005ff007c0c */ /* 0x000fda000bf25310 */
[----:B------:R-:W-:Y:S05]  /*1080*/  @!P1 BRA `(.L_x_13) ;  /* 0x0000000000109947 */ /* 0x000fea0003800000 */
[----:B0-----:R-:W0:Y:S02]  /*1090*/  LDC.64 R2, c[0x0][0x588] ;  /* 0x00016200ff027b82 */ /* 0x001e240000000a00 */
[----:B0-----:R-:W2:Y:S02]  /*10a0*/  LDG.E R2, desc[UR14][R2.64] ;  /* 0x0000000e02027981 */ /* 0x001ea4000c1e1900 */
[----:B--2---:R-:W-:Y:S01]  /*10b0*/  R2UR UR20, R2 ;  /* 0x00000000021472ca */ /* 0x004fe200000e0000 */
[----:B------:R-:W-:-:S14]  /*10c0*/  BRA `(.L_x_12) ;  /* 0x0000000000047947 */ /* 0x000fdc0003800000 */
.L_x_13:
[----:B------:R-:W-:-:S05]  /*10d0*/  ULDC UR20, c[0x0][0x580] ;  /* 0x0001600000147ab9 */ /* 0x000fca0000000800 */
.L_x_12:
[----:B------:R-:W-:Y:S02]  /*10e0*/  ULDC.64 UR4, c[0x0][0x5a0] ;  /* 0x0001680000047ab9 */ /* 0x000fe40000000a00 */
        /* <DEDUP_REMOVED lines=11> */
.L_x_14:
        /* <DEDUP_REMOVED lines=8> */
.L_x_16:
[----:B------:R-:W-:-:S05]  /*1220*/  ULDC UR21, c[0x0][0x584] ;  /* 0x0001610000157ab9 */ /* 0x000fca0000000800 */
.L_x_15:
[----:B------:R-:W-:-:S13]  /*1230*/  LOP3.LUT P1, RZ, R0, 0xff, RZ, 0xc0, !PT ;  /* 0x000000ff00ff7812 */ /* 0x000fda000782c0ff */
[----:B------:R-:W-:Y:S05]  /*1240*/  @!P1 EXIT ;  /* 0x000000000000994d */ /* 0x000fea0003800000 */
[----:B------:R-:W-:Y:S01]  /*1250*/  ULDC UR4, c[0x0][0x28c] ;  /* 0x0000a30000047ab9 */ /* 0x000fe20000000800 */
[----:B------:R-:W-:Y:S02]  /*1260*/  ULOP3.LUT UR22, UR13, 0x1, URZ, 0xfc, !UPT ;  /* 0x000000010d167892 */ /* 0x000fe4000f8efc3f */
[----:B------:R-:W-:-:S04]  /*1270*/  UIADD3 UR4, UR4, 0x3f, URZ ;  /* 0x0000003f04047890 */ /* 0x000fc8000fffe03f */
[----:B------:R-:W-:-:S04]  /*1280*/  USHF.R.S32.HI UR5, URZ, 0x1f, UR4 ;  /* 0x0000001f3f057899 */ /* 0x000fc80008011404 */
[----:B------:R-:W-:-:S03]  /*1290*/  ULEA.HI UR5, UR5, UR4, URZ, 0x6 ;  /* 0x0000000405057291 */ /* 0x000fc6000f8f303f */
[----:B------:R-:W-:Y:S01]  /*12a0*/  UMOV UR4, URZ ;  /* 0x0000003f00047c82 */ /* 0x000fe20008000000 */
[----:B------:R-:W-:-:S03]  /*12b0*/  USHF.R.S32.HI UR9, URZ, 0x6, UR5 ;  /* 0x000000063f097899 */ /* 0x000fc60008011405 */
[----:B------:R-:W-:-:S09]  /*12c0*/  UMOV UR5, URZ ;  /* 0x0000003f00057c82 */ /* 0x000fd20008000000 */
.L_x_555:
[----:B------:R-:W-:Y:S01]  /*12d0*/  STL [R1+0x450], RZ ;  /* 0x000450ff01007387 */ /* 0x000fe20000100800 */
[----:B--2---:R-:W2:Y:S01]  /*12e0*/  S2UR UR18, SR_CgaCtaId ;  /* 0x00000000001279c3 */ /* 0x004ea20000008800 */
[----:B------:R-:W-:Y:S01]  /*12f0*/  UMOV UR17, 0x400 ;  /* 0x0000040000117882 */ /* 0x000fe20000000000 */
[----:B------:R-:W-:Y:S01]  /*1300*/  UMOV UR6, URZ ;  /* 0x0000003f00067c82 */ /* 0x000fe20008000000 */
[----:B------:R-:W-:Y:S01]  /*1310*/  STL [R1+0x44c], RZ ;  /* 0x00044cff01007387 */ /* 0x000fe20000100800 */
[----:B------:R-:W-:Y:S01]  /*1320*/  UMOV UR7, URZ ;  /* 0x0000003f00077c82 */ /* 0x000fe20008000000 */
[----:B------:R-:W-:Y:S01]  /*1330*/  UMOV UR8, URZ ;  /* 0x0000003f00087c82 */ /* 0x000fe20008000000 */
[----:B------:R-:W-:Y:S01]  /*1340*/  UMOV UR23, UR5 ;  /* 0x0000000500177c82 */ /* 0x000fe20008000000 */
[----:B------:R-:W-:Y:S01]  /*1350*/  STL [R1+0x448], RZ ;  /* 0x000448ff01007387 */ /* 0x000fe20000100800 */
[----:B0-----:R-:W0:Y:S01]  /*1360*/  LDC R2, c[0x0][0x28c] ;  /* 0x0000a300ff027b82 */ /* 0x001e220000000800 */
[----:B------:R-:W-:-:S02]  /*1370*/  CS2R R236, SRZ ;  /* 0x0000000000ec7805 */ /* 0x000fc4000001ff00 */
[----:B------:R-:W-:Y:S01]  /*1380*/  CS2R R234, SRZ ;  /* 0x0000000000ea7805 */ /* 0x000fe2000001ff00 */
[----:B------:R-:W-:Y:S01]  /*1390*/  STL [R1+0x444], RZ ;  /* 0x000444ff01007387 */ /* 0x000fe20000100800 */
[----:B------:R-:W-:Y:S02]  /*13a0*/  CS2R R232, SRZ ;  /* 0x0000000000e87805 */ /* 0x000fe4000001ff00 */
[----:B------:R-:W-:Y:S02]  /*13b0*/  CS2R R230, SRZ ;  /* 0x0000000000e67805 */ /* 0x000fe4000001ff00 */
[----:B------:R-:W-:Y:S01]  /*13c0*/  CS2R R228, SRZ ;  /* 0x0000000000e47805 */ /* 0x000fe2000001ff00 */
[----:B------:R-:W-:Y:S01]  /*13d0*/  STL [R1+0x440], RZ ;  /* 0x000440ff01007387 */ /* 0x000fe20000100800 */
[----:B------:R-:W-:Y:S02]  /*13e0*/  CS2R R226, SRZ ;  /* 0x0000000000e27805 */ /* 0x000fe4000001ff00 */
        /* <DEDUP_REMOVED lines=15> */
[----:B0-----:R-:W-:Y:S02]  /*14e0*/  ISETP.GE.AND P1, PT, R2, 0x1, PT ;  /* 0x000000010200780c */ /* 0x001fe40003f26270 */
        /* <DEDUP_REMOVED lines=40> */
[----:B-1----:R-:W-:-:S02]  /*1770*/  CS2R R14, SRZ ;  /* 0x00000000000e7805 */ /* 0x002fc4000001ff00 */
[----:B------:R-:W-:Y:S01]  /*1780*/  CS2R R12, SRZ ;  /* 0x00000000000c7805 */ /* 0x000fe2000001ff00 */
[----:B------:R-:W-:Y:S01]  /*1790*/  STL [R1+0x404], RZ ;  /* 0x000404ff01007387 */ /* 0x000fe20000100800 */
[----:B------:R-:W-:Y:S02]  /*17a0*/  CS2R R10, SRZ ;  /* 0x00000000000a7805 */ /* 0x000fe4000001ff00 */
[----:B------:R-:W-:Y:S02]  /*17b0*/  CS2R R8, SRZ ;  /* 0x0000000000087805 */ /* 0x000fe4000001ff00 */
[----:B------:R-:W-:Y:S01]  /*17c0*/  CS2R R6, SRZ ;  /* 0x0000000000067805 */ /* 0x000fe2000001ff00 */
[----:B------:R-:W-:Y:S01]  /*17d0*/  STL [R1+0x400], RZ ;  /* 0x000400ff01007387 */ /* 0x000fe20000100800 */
[----:B------:R-:W-:Y:S01]  /*17e0*/  CS2R R4, SRZ ;  /* 0x0000000000047805 */ /* 0x000fe2000001ff00 */
[----:B------:R-:W-:Y:S01]  /*17f0*/  IMAD.MOV.U32 R3, RZ, RZ, RZ ;  /* 0x000000ffff037224 */ /* 0x000fe200078e00ff */
[----:B------:R-:W-:Y:S01]  /*1800*/  CS2R R24, SRZ ;  /* 0x0000000000187805 */ /* 0x000fe2000001ff00 */
[----:B------:R-:W-:Y:S01]  /*1810*/  STL [R1+0x3fc], RZ ;  /* 0x0003fcff01007387 */ /* 0x000fe20000100800 */
[----:B------:R-:W-:-:S02]  /*1820*/  CS2R R26, SRZ ;  /* 0x00000000001a7805 */ /* 0x000fc4000001ff00 */
[----:B------:R-:W-:Y:S02]  /*1830*/  CS2R R28, SRZ ;  /* 0x00000000001c7805 */ /* 0x000fe4000001ff00 */
[----:B------:R-:W-:Y:S01]  /*1840*/  CS2R R30, SRZ ;  /* 0x00000000001e7805 */ /* 0x000fe2000001ff00 */
[----:B------:R-:W-:Y:S01]  /*1850*/  STL [R1+0x3f8], RZ ;  /* 0x0003f8ff01007387 */ /* 0x000fe20000100800 */
[----:B------:R-:W-:Y:S02]  /*1860*/  CS2R R32, SRZ ;  /* 0x0000000000207805 */ /* 0x000fe4000001ff00 */
[----:B------:R-:W-:Y:S02]  /*1870*/  CS2R R34, SRZ ;  /* 0x0000000000227805 */ /* 0x000fe4000001ff00 */
        /* <DEDUP_REMOVED lines=77> */
[----:B------:R-:W-:Y:S04]  /*1d50*/  STL [R1+0x3a8], RZ ;  /* 0x0003a8ff01007387 */ /* 0x000fe80000100800 */
        /* <DEDUP_REMOVED lines=106> */
[----:B------:R-:W-:Y:S04]  /*2400*/  STL [R1], RZ ;  /* 0x000000ff01007387 */ /* 0x000fe80000100800 */
        /* <DEDUP_REMOVED lines=39> */
[----:B------:R-:W-:Y:S01]  /*2680*/  STL [R1+0xa0], RZ ;  /* 0x0000a0ff01007387 */ /* 0x000fe20000100800 */
[----:B------:R-:W0:Y:S03]  /*2690*/  S2R R0, SR_TID.X ;  /* 0x0000000000007919 */ /* 0x000e260000002100 */
        /* <DEDUP_REMOVED lines=8> */
[----:B0-----:R-:W-:-:S03]  /*2720*/  LOP3.LUT R0, R0, 0x80, RZ, 0xc0, !PT ;  /* 0x0000008000007812 */ /* 0x001fc600078ec0ff */
[----:B------:R-:W-:Y:S01]  /*2730*/  STL [R1+0xc4], RZ ;  /* 0x0000c4ff01007387 */ /* 0x000fe20000100800 */
[----:B------:R-:W-:-:S03]  /*2740*/  SHF.R.U32.HI R0, RZ, 0x7, R0 ;  /* 0x00000007ff007819 */ /* 0x000fc60000011600 */
        /* <DEDUP_REMOVED lines=33> */
[----:B------:R-:W0:Y:S04]  /*2960*/  SHFL.IDX PT, R0, R0, RZ, 0x1f ;  /* 0x00001fff00007589 */ /* 0x000e2800000e0000 */
[----:B------:R1:W-:Y:S04]  /*2970*/  STL [R1+0x14c], RZ ;  /* 0x00014cff01007387 */ /* 0x0003e80000100800 */
[----:B------:R1:W-:Y:S04]  /*2980*/  STL [R1+0x150], RZ ;  /* 0x000150ff01007387 */ /* 0x0003e80000100800 */
[----:B------:R1:W-:Y:S04]  /*2990*/  STL [R1+0x154], RZ ;  /* 0x000154ff01007387 */ /* 0x0003e80000100800 */
[----:B------:R1:W-:Y:S04]  /*29a0*/  STL [R1+0x158], RZ ;  /* 0x000158ff01007387 */ /* 0x0003e80000100800 */
[----:B------:R1:W-:Y:S04]  /*29b0*/  STL [R1+0x15c], RZ ;  /* 0x00015cff01007387 */ /* 0x0003e80000100800 */
[----:B------:R1:W-:Y:S01]  /*29c0*/  STL [R1+0x160], RZ ;  /* 0x000160ff01007387 */ /* 0x0003e20000100800 */
[----:B0-----:R-:W-:Y:S01]  /*29d0*/  R2UR UR12, R0 ;  /* 0x00000000000c72ca */ /* 0x001fe200000e0000 */
[----:B------:R-:W-:-:S02]  /*29e0*/  IMAD.U32 R0, RZ, RZ, UR4 ;  /* 0x00000004ff007e24 */ /* 0x000fc4000f8e00ff */
[----:B------:R1:W-:Y:S04]  /*29f0*/  STL [R1+0x164], RZ ;  /* 0x000164ff01007387 */ /* 0x0003e80000100800 */
[----:B------:R1:W-:Y:S04]  /*2a00*/  STL [R1+0x168], RZ ;  /* 0x000168ff01007387 */ /* 0x0003e80000100800 */
[----:B------:R1:W-:Y:S02]  /*2a10*/  STL [R1+0x16c], RZ ;  /* 0x00016cff01007387 */ /* 0x0003e40000100800 */
[----:B------:R-:W-:-:S02]  /*2a20*/  ULEA.HI UR11, UR12, UR12, URZ, 0x1 ;  /* 0x0000000c0c0b7291 */ /* 0x000fc4000f8f083f */
[----:B------:R1:W-:Y:S02]  /*2a30*/  STL [R1+0x170], RZ ;  /* 0x000170ff01007387 */ /* 0x0003e40000100800 */
[----:B------:R-:W-:Y:S02]  /*2a40*/  ULOP3.LUT UR16, UR11, 0xffffe, URZ, 0xc0, !UPT ;  /* 0x000ffffe0b107892 */ /* 0x000fe4000f8ec03f */
[----:B------:R1:W-:Y:S01]  /*2a50*/  STL [R1+0x174], RZ ;  /* 0x000174ff01007387 */ /* 0x0003e20000100800 */
[----:B--2---:R-:W-:Y:S02]  /*2a60*/  ULEA UR11, UR18, UR17, 0x18 ;  /* 0x00000011120b7291 */ /* 0x004fe4000f8ec03f */
[----:B------:R-:W-:Y:S01]  /*2a70*/  UIADD3 UR16, UR12, -UR16, URZ ;  /* 0x800000100c107290 */ /* 0x000fe2000fffe03f */
[----:B------:R1:W-:Y:S03]  /*2a80*/  STL [R1+0x178], RZ ;  /* 0x000178ff01007387 */ /* 0x0003e60000100800 */
[----:B------:R-:W-:Y:S01]  /*2a90*/  ULEA UR16, UR16, UR11, 0xc ;  /* 0x0000000b10107291 */ /* 0x000fe2000f8e603f */
[----:B------:R1:W-:Y:S03]  /*2aa0*/  STL [R1+0x17c], RZ ;  /* 0x00017cff01007387 */ /* 0x0003e60000100800 */
[----:B------:R-:W-:Y:S01]  /*2ab0*/  UIADD3 UR16, UR16, 0x180, URZ ;  /* 0x0000018010107890 */ /* 0x000fe2000fffe03f */
[----:B------:R1:W-:Y:S03]  /*2ac0*/  STL [R1+0x180], RZ ;  /* 0x000180ff01007387 */ /* 0x0003e60000100800 */
[----:B------:R-:W-:Y:S01]  /*2ad0*/  USHF.R.U32.HI UR12, URZ, 0x4, UR16 ;  /* 0x000000043f0c7899 */ /* 0x000fe20008011610 */
[----:B------:R1:W-:Y:S03]  /*2ae0*/  STL [R1+0x184], RZ ;  /* 0x000184ff01007387 */ /* 0x0003e60000100800 */
[----:B------:R-:W-:Y:S01]  /*2af0*/  ULOP3.LUT UR12, UR12, 0x3fff, URZ, 0xc0, !UPT ;  /* 0x00003fff0c0c7892 */ /* 0x000fe2000f8ec03f */
[----:B------:R1:W-:Y:S04]  /*2b00*/  STL [R1+0x188], RZ ;  /* 0x000188ff01007387 */ /* 0x0003e80000100800 */
        /* <DEDUP_REMOVED lines=28> */
[----:B------:R1:W-:Y:S01]  /*2cd0*/  STL [R1+0x1fc], RZ ;  /* 0x0001fcff01007387 */ /* 0x0003e20000100800 */
[----:B------:R-:W-:Y:S05]  /*2ce0*/  @!P1 BRA `(.L_x_17) ;  /* 0x0000004000c09947 */ /* 0x000fea0003800000 */
[----:B------:R-:W-:-:S06]  /*2cf0*/  UISETP.NE.AND UP0, UPT, UR22, 0x3, UPT ;  /* 0x000000031600788c */ /* 0x000fcc000bf05270 */
[----:B------:R-:W-:-:S13]  /*2d00*/  PLOP3.LUT P2, PT, PT, PT, UP0, 0x80, 0x0 ;  /* 0x000000000000781c */ /* 0x000fda0003f4f008 */
[----:B------:R-:W-:Y:S05]  /*2d10*/  @!P2 BRA `(.L_x_18) ;  /* 0x000000000004a947 */ /* 0x000fea0003800000 */
[----:B------:R-:W-:Y:S01]  /*2d20*/  BPT.TRAP 0x1 ;  /* 0x000000040000795c */ /* 0x000fe20000300000 */
.L_x_18:
[----:B------:R-:W-:Y:S01]  /*2d30*/  ULEA UR6, UR5, UR11, 0x3 ;  /* 0x0000000b05067291 */ /* 0x000fe2000f8e183f */
[----:B------:R-:W-:-:S05]  /*2d40*/  IMAD.U32 R0, RZ, RZ, UR4 ;  /* 0x00000004ff007e24 */ /* 0x000fca000f8e00ff */
[----:B------:R-:W-:-:S04]  /*2d50*/  SHF.L.U32 R0, R0, 0x1f, RZ ;  /* 0x0000001f00007819 */ /* 0x000fc800000006ff */
[----:B------:R0:W2:Y:S01]  /*2d60*/  SYNCS.PHASECHK.TRANS64.TRYWAIT P1, [UR6], R0 ;  /* 0x00000000ff0075a7 */ /* 0x0000a20008020146 */
[----:B------:R-:W-:Y:S05]  /*2d70*/  @!P2 BRA `(.L_x_19) ;  /* 0x000000000004a947 */ /* 0x000fea0003800000 */
[----:B------:R-:W-:Y:S01]  /*2d80*/  BPT.TRAP 0x1 ;  /* 0x000000040000795c */ /* 0x000fe20000300000 */
.L_x_19:
[----:B--2---:R-:W-:Y:S05]  /*2d90*/  @P1 BRA `(.L_x_20) ;  /* 0x0000000000081947 */ /* 0x004fea0003800000 */
[----:B------:R-:W2:Y:S02]  /*2da0*/  SYNCS.PHASECHK.TRANS64.TRYWAIT P1, [UR6], R0 ;  /* 0x00000000ff0075a7 */ /* 0x000ea40008020146 */
[----:B--2---:R-:W-:Y:S05]  /*2db0*/  @!P1 BRA `(.L_x_21) ;  /* 0x0000022400e49947 */ /* 0x004fea0003800000 */
.L_x_20:
[----:B------:R-:W-:Y:S01]  /*2dc0*/  UIADD3 UR6, UR11, 0x1c180, URZ ;  /* 0x0001c1800b067890 */ /* 0x000fe2000fffe03f */
[----:B------:R-:W-:Y:S01]  /*2dd0*/  WARPGROUP.ARRIVE ;  /* 0x00000000000079c5 */ /* 0x000fe20000000000 */
[----:B------:R-:W-:Y:S02]  /*2de0*/  ULOP3.LUT UR7, UR12, 0x10000, URZ, 0xfc, !UPT ;  /* 0x000100000c077892 */ /* 0x000fe4000f8efc3f */
[----:B------:R-:W-:Y:S02]  /*2df0*/  USHF.R.U32.HI UR6, URZ, 0x4, UR6 ;  /* 0x000000043f067899 */ /* 0x000fe40008011606 */
[----:B------:R-:W-:Y:S02]  /*2e00*/  ULEA UR7, UR5, UR7, 0xa ;  /* 0x0000000705077291 */ /* 0x000fe4000f8e503f */
[----:B------:R-:W-:Y:S01]  /*2e10*/  ULOP3.LUT UR6, UR6, 0x3fff, URZ, 0xc0, !UPT ;  /* 0x00003fff06067892 */ /* 0x000fe2000f8ec03f */
[----:B------:R-:W-:Y:S01]  /*2e20*/  UMOV UR17, 0x80000020 ;  /* 0x8000002000117882 */ /* 0x000fe20000000000 */
[----:B------:R-:W-:-:S02]  /*2e30*/  UMOV UR19, 0x80000020 ;  /* 0x8000002000137882 */ /* 0x000fc40000000000 */
[----:B------:R-:W-:Y:S01]  /*2e40*/  ULOP3.LUT UR6, UR6, 0x10000, URZ, 0xfc, !UPT ;  /* 0x0001000006067892 */ /* 0x000fe2000f8efc3f */
[----:B------:R-:W-:-:S03]  /*2e50*/  UMOV UR16, UR7 ;  /* 0x0000000700107c82 */ /* 0x000fc60008000000 */
[----:B------:R-:W-:-:S03]  /*2e60*/  ULEA UR8, UR5, UR6, 0xa ;  /* 0x0000000605087291 */ /* 0x000fc6000f8e503f */
[----:B------:R-:W-:-:S04]  /*2e70*/  UMOV UR6, 0x2 ;  /* 0x0000000200067882 */ /* 0x000fc80000000000 */
[----:B------:R-:W-:Y:S02]  /*2e80*/  UMOV UR18, UR8 ;  /* 0x0000000800127c82 */ /* 0x000fe40008000000 */
[----:B------:R-:W-:Y:S01]  /*2e90*/  QGMMA.64x256x32.F32.E5M2.E5M2 R24, gdesc[UR16], RZ, !UPT, gsb0 ;  /* 0x03e00000101879f3 */ /* 0x000fe2000c0038ff */
[----:B------:R-:W-:Y:S01]  /*2ea0*/  UIADD3 UR16, UR7, 0x200, URZ ;  /* 0x0000020007107890 */ /* 0x000fe2000fffe03f */
[----:B------:R-:W-:Y:S01]  /*2eb0*/  UMOV UR17, 0x80000020 ;  /* 0x8000002000117882 */ /* 0x000fe20000000000 */
[----:B------:R-:W-:Y:S02]  /*2ec0*/  WARPGROUP.DEPBAR.LE gsb0, 0x0 ;  /* 0x00008000000079c5 */ /* 0x000fe40000010000 */
[----:B------:R-:W-:Y:S04]  /*2ed0*/  STL.64 [R1], R24 ;  /* 0x0000001801007387 */ /* 0x000fe80000100a00 */
[----:B------:R-:W-:Y:S04]  /*2ee0*/  STL.64 [R1+0x8], R26 ;  /* 0x0000081a01007387 */ /* 0x000fe80000100a00 */
        /* <DEDUP_REMOVED lines=61> */
[----:B------:R3:W-:Y:S02]  /*32c0*/  STL.64 [R1+0x1f8], R150 ;  /* 0x0001f89601007387 */ /* 0x0007e40000100a00 */
[----:B---3--:R-:W-:-:S06]  /*32d0*/  WARPGROUP.ARRIVE ;  /* 0x00000000000079c5 */ /* 0x008fcc0000000000 */
[----:B------:R-:W-:Y:S03]  /*32e0*/  QGMMA.64x256x32.F32.E5M2.E5M2 R24, gdesc[UR16], RZ, !UPT, gsb0 ;  /* 0x03e00000101879f3 */ /* 0x000fe6000c0038ff */
[----:B------:R-:W-:Y:S02]  /*32f0*/  WARPGROUP.DEPBAR.LE gsb0, 0x0 ;  /* 0x00008000000079c5 */ /* 0x000fe40000010000 */
        /* <DEDUP_REMOVED lines=21> */
[----:B------:R3:W-:Y:S04]  /*3450*/  STL.64 [R1+0x470], R108 ;  /* 0x0004706c01007387 */ /* 0x0007e80000100a00 */
        /* <DEDUP_REMOVED lines=70> */
[----:B---3--:R-:W3:Y:S04]  /*38c0*/  LDL.LU.64 R108, [R1] ;  /* 0x00000000016c7983 */ /* 0x008ee80000300a00 */
[----:B------:R-:W3:Y:S04]  /*38d0*/  LDL.LU.64 R110, [R1+0x8] ;  /* 0x00000800016e7983 */ /* 0x000ee80000300a00 */
        /* <DEDUP_REMOVED lines=61> */
[----:B------:R-:W3:Y:S01]  /*3cb0*/  LDL.LU.64 R234, [R1+0x1f8] ;  /* 0x0001f80001ea7983 */ /* 0x000ee20000300a00 */
[----:B------:R-:W-:-:S02]  /*3cc0*/  UIADD3 UR16, UR7, 0x2, URZ ;  /* 0x0000000207107890 */ /* 0x000fc4000fffe03f */
[----:B------:R-:W-:Y:S01]  /*3cd0*/  UIADD3 UR18, UR8, 0x2, URZ ;  /* 0x0000000208127890 */ /* 0x000fe2000fffe03f */
[----:B------:R-:W-:Y:S01]  /*3ce0*/  STL [R1+0x338], RZ ;  /* 0x000338ff01007387 */ /* 0x000fe20000100800 */
[----:B------:R-:W-:Y:S01]  /*3cf0*/  UMOV UR17, 0x80000020 ;  /* 0x8000002000117882 */ /* 0x000fe20000000000 */
[----:B------:R-:W-:Y:S02]  /*3d00*/  UMOV UR19, 0x80000020 ;  /* 0x8000002000137882 */ /* 0x000fe40000000000 */
        /* <DEDUP_REMOVED lines=25> */
[----:B---3--:R-:W-:-:S06]  /*3ea0*/  WARPGROUP.ARRIVE ;  /* 0x00000000000079c5 */ /* 0x008fcc0000000000 */
[----:B------:R-:W-:Y:S03]  /*3eb0*/  QGMMA.64x256x32.F32.E5M2.E5M2 R108, gdesc[UR16], R108, gsb0 ;  /* 0x03e00000106c79f3 */ /* 0x000fe6000800386c */
[----:B------:R-:W-:Y:S02]  /*3ec0*/  WARPGROUP.DEPBAR.LE gsb0, 0x0 ;  /* 0x00008000000079c5 */ /* 0x000fe40000010000 */
[----:B------:R-:W-:Y:S01]  /*3ed0*/  STL.64 [R1], R108 ;  /* 0x0000006c01007387 */ /* 0x000fe20000100a00 */
[----:B------:R-:W-:Y:S01]  /*3ee0*/  UIADD3 UR16, UR7, 0x202, URZ ;  /* 0x0000020207107890 */ /* 0x000fe2000fffe03f */
[----:B------:R-:W-:Y:S02]  /*3ef0*/  IMAD.MOV.U32 R2, RZ, RZ, R234 ;  /* 0x000000ffff027224 */ /* 0x000fe400078e00ea */
[----:B------:R-:W-:Y:S01]  /*3f00*/  STL.64 [R1+0x8], R110 ;  /* 0x0000086e01007387 */ /* 0x000fe20000100a00 */
[----:B------:R-:W-:Y:S01]  /*3f10*/  UMOV UR17, 0x80000020 ;  /* 0x8000002000117882 */ /* 0x000fe20000000000 */
[----:B------:R-:W-:Y:S01]  /*3f20*/  ULDC UR7, c[0x0][0x50c] ;  /* 0x0001430000077ab9 */ /* 0x000fe20000000800 */
[----:B0-2---:R-:W-:Y:S01]  /*3f30*/  IMAD.MOV.U32 R0, RZ, RZ, R235 ;  /* 0x000000ffff007224 */ /* 0x005fe200078e00eb */
        /* <DEDUP_REMOVED lines=62> */
[----:B0-----:R-:W3:Y:S04]  /*4320*/  LDL.LU.64 R150, [R1+0x518] ;  /* 0x0005180001967983 */ /* 0x001ee80000300a00 */
        /* <DEDUP_REMOVED lines=21> */
[----:B------:R-:W-:Y:S01]  /*4480*/  UISETP.NE.AND UP0, UPT, UR7, 0x2, UPT ;  /* 0x000000020700788c */ /* 0x000fe2000bf05270 */
[----:B------:R-:W-:-:S02]  /*4490*/  CS2R R236, SRZ ;  /* 0x0000000000ec7805 */ /* 0x000fc4000001ff00 */
[----:B--2---:R-:W-:Y:S01]  /*44a0*/  CS2R R234, SRZ ;  /* 0x0000000000ea7805 */ /* 0x004fe2000001ff00 */
[----:B------:R0:W-:Y:S01]  /*44b0*/  STL [R1+0x2d0], RZ ;  /* 0x0002d0ff01007387 */ /* 0x0001e20000100800 */
[----:B------:R-:W-:Y:S01]  /*44c0*/  USEL UR7, URZ, 0x1, UP0 ;  /* 0x000000013f077887 */ /* 0x000fe20008000000 */
[----:B------:R-:W-:Y:S02]  /*44d0*/  CS2R R232, SRZ ;  /* 0x0000000000e87805 */ /* 0x000fe4000001ff00 */
[----:B------:R-:W-:Y:S01]  /*44e0*/  CS2R R230, SRZ ;  /* 0x0000000000e67805 */ /* 0x000fe2000001ff00 */
[----:B------:R0:W-:Y:S01]  /*44f0*/  STL [R1+0x2cc], RZ ;  /* 0x0002ccff01007387 */ /* 0x0001e20000100800 */
[----:B------:R-:W-:Y:S02]  /*4500*/  CS2R R228, SRZ ;  /* 0x0000000000e47805 */ /* 0x000fe4000001ff00 */
[----:B------:R-:W-:Y:S02]  /*4510*/  CS2R R226, SRZ ;  /* 0x0000000000e27805 */ /* 0x000fe4000001ff00 */
[----:B------:R-:W-:Y:S01]  /*4520*/  ISETP.NE.AND P1, PT, RZ, UR7, PT ;  /* 0x00000007ff007c0c */ /* 0x000fe2000bf25270 */
[----:B------:R0:W-:Y:S01]  /*4530*/  STL [R1+0x2c8], RZ ;  /* 0x0002c8ff01007387 */ /* 0x0001e20000100800 */
[----:B------:R-:W-:-:S02]  /*4540*/  CS2R R224, SRZ ;  /* 0x0000000000e07805 */ /* 0x000fc4000001ff00 */
[----:B------:R-:W-:Y:S02]  /*4550*/  CS2R R222, SRZ ;  /* 0x0000000000de7805 */ /* 0x000fe4000001ff00 */
[----:B------:R-:W-:Y:S01]  /*4560*/  CS2R R220, SRZ ;  /* 0x0000000000dc7805 */ /* 0x000fe2000001ff00 */
[----:B------:R0:W-:Y:S01]  /*4570*/  STL [R1+0x2c4], RZ ;  /* 0x0002c4ff01007387 */ /* 0x0001e20000100800 */
[----:B------:R-:W-:Y:S02]  /*4580*/  CS2R R218, SRZ ;  /* 0x0000000000da7805 */ /* 0x000fe4000001ff00 */
[----:B------:R-:W-:Y:S02]  /*4590*/  CS2R R216, SRZ ;  /* 0x0000000000d87805 */ /* 0x000fe4000001ff00 */
[----:B------:R-:W-:Y:S01]  /*45a0*/  CS2R R214, SRZ ;  /* 0x0000000000d67805 */ /* 0x000fe2000001ff00 */
        /* <DEDUP_REMOVED lines=54> */
[----:B------:R-:W-:Y:S01]  /*4910*/  CS2R R4, SRZ ;  /* 0x0000000000047805 */ /* 0x000fe2000001ff00 */
[----:B------:R-:W-:Y:S01]  /*4920*/  IMAD.MOV.U32 R3, RZ, RZ, RZ ;  /* 0x000000ffff037224 */ /* 0x000fe200078e00ff */
        /* <DEDUP_REMOVED lines=35> */
[----:B---3--:R-:W-:-:S06]  /*4b60*/  WARPGROUP.ARRIVE ;  /* 0x00000000000079c5 */ /* 0x008fcc0000000000 */
[----:B------:R-:W-:Y:S03]  /*4b70*/  QGMMA.64x256x32.F32.E5M2.E5M2 R24, gdesc[UR16], R24, gsb0 ;  /* 0x03e00000101879f3 */ /* 0x000fe60008003818 */
[----:B------:R-:W-:Y:S02]  /*4b80*/  WARPGROUP.DEPBAR.LE gsb0, 0x0 ;  /* 0x00008000000079c5 */ /* 0x000fe40000010000 */
[----:B0-----:R-:W-:Y:S05]  /*4b90*/  @!P1 BRA `(.L_x_22) ;  /* 0x0000002000f89947 */ /* 0x001fea0003800000 */
[----:B------:R-:W2:Y:S04]  /*4ba0*/  LDL R3, [R1] ;  /* 0x0000000001037983 */ /* 0x000ea80000100800 */
[----:B------:R-:W3:Y:S04]  /*4bb0*/  LDL R4, [R1+0x4] ;  /* 0x0000040001047983 */ /* 0x000ee80000100800 */
[----:B------:R-:W4:Y:S04]  /*4bc0*/  LDL R5, [R1+0x8] ;  /* 0x0000080001057983 */ /* 0x000f280000100800 */
[----:B------:R-:W5:Y:S04]  /*4bd0*/  LDL R6, [R1+0xc] ;  /* 0x00000c0001067983 */ /* 0x000f680000100800 */
        /* <DEDUP_REMOVED lines=101> */
[----:B------:R0:W-:Y:S04]  /*5230*/  STL [R1+0x4c0], R131 ;  /* 0x0004c08301007387 */ /* 0x0001e80000100800 */
[----:B0-----:R-:W5:Y:S04]  /*5240*/  LDL R131, [R1+0x1a4] ;  /* 0x0001a40001837983 */ /* 0x001f680000100800 */
        /* <DEDUP_REMOVED lines=39> */
[----:B0-----:R-:W5:Y:S01]  /*54c0*/  LDL R151, [R1+0x1f4] ;  /* 0x0001f40001977983 */ /* 0x001f620000100800 */
[----:B------:R-:W-:-:S01]  /*54d0*/  FADD R2, RZ, R2 ;  /* 0x00000002ff027221 */ /* 0x000fc20000000000 */
[----:B------:R-:W-:Y:S01]  /*54e0*/  FADD R0, RZ, R0 ;  /* 0x00000000ff007221 */ /* 0x000fe20000000000 */
[----:B--2---:R-:W-:-:S01]  /*54f0*/  FADD R3, RZ, R3 ;  /* 0x00000003ff037221 */ /* 0x004fc20000000000 */
[----:B---3--:R-:W-:Y:S01]  /*5500*/  FADD R4, RZ, R4 ;  /* 0x00000004ff047221 */ /* 0x008fe20000000000 */
[----:B----4-:R-:W-:-:S01]  /*5510*/  FADD R5, RZ, R5 ;  /* 0x00000005ff057221 */ /* 0x010fc20000000000 */
[----:B-----5:R-:W-:Y:S01]  /*5520*/  FADD R6, RZ, R6 ;  /* 0x00000006ff067221 */ /* 0x020fe20000000000 */
[----:B------:R-:W-:-:S01]  /*5530*/  FADD R7, RZ, R7 ;  /* 0x00000007ff077221 */ /* 0x000fc20000000000 */
[----:B------:R-:W-:Y:S01]  /*5540*/  FADD R8, RZ, R8 ;  /* 0x00000008ff087221 */ /* 0x000fe20000000000 */
        /* <DEDUP_REMOVED lines=13> */
[----:B------:R-:W2:Y:S01]  /*5620*/  LDL.LU R131, [R1+0x4c0] ;  /* 0x0004c00001837983 */ /* 0x000ea20000300800 */
        /* <DEDUP_REMOVED lines=13> */
[----:B------:R-:W3:Y:S01]  /*5700*/  LDL.LU R132, [R1+0x4bc] ;  /* 0x0004bc0001847983 */ /* 0x000ee20000300800 */
        /* <DEDUP_REMOVED lines=16> */
[----:B------:R0:W-:Y:S01]  /*5810*/  STL [R1+0x200], R133 ;  /* 0x0002008501007387 */ /* 0x0001e20000100800 */
        /* <DEDUP_REMOVED lines=9> */
[----:B0-----:R-:W4:Y:S01]  /*58b0*/  LDL.LU R133, [R1+0x4b8] ;  /* 0x0004b80001857983 */ /* 0x001f220000300800 */
[----:B------:R-:W-:-:S01]  /*58c0*/  FADD R184, RZ, R184 ;  /* 0x000000b8ffb87221 */ /* 0x000fc20000000000 */
[----:B------:R-:W-:Y:S01]  /*58d0*/  FADD R185, RZ, R185 ;  /* 0x000000b9ffb97221 */ /* 0x000fe20000000000 */
[----:B------:R-:W-:-:S01]  /*58e0*/  FADD R186, RZ, R186 ;  /* 0x000000baffba7221 */ /* 0x000fc20000000000 */
        /* <DEDUP_REMOVED lines=10> */
[----:B0-----:R-:W5:Y:S01]  /*5990*/  LDL.LU R134, [R1+0x4b4] ;  /* 0x0004b40001867983 */ /* 0x001f620000300800 */
        /* <DEDUP_REMOVED lines=52> */
[----:B0-----:R-:W5:Y:S04]  /*5ce0*/  LDL.LU R138, [R1+0x4a4] ;  /* 0x0004a400018a7983 */ /* 0x001f680000300800 */
[----:B------:R0:W-:Y:S01]  /*5cf0*/  STL [R1+0x218], R139 ;  /* 0x0002188b01007387 */ /* 0x0001e20000100800 */
[----:B------:R-:W-:-:S03]  /*5d00*/  FADD R140, RZ, R140 ;  /* 0x0000008cff8c7221 */ /* 0x000fc60000000000 */
        /* <DEDUP_REMOVED lines=34> */
[----:B------:R0:W-:Y:S04]  /*5f30*/  STL [R1+0x248], R151 ;  /* 0x0002489701007387 */ /* 0x0001e80000100800 */
[----:B0-----:R-:W5:Y:S04]  /*5f40*/  LDL.LU R151, [R1+0x470] ;  /* 0x0004700001977983 */ /* 0x001f680000300800 */
[----:B------:R0:W-:Y:S04]  /*5f50*/  STL [R1+0x24c], R2 ;  /* 0x00024c0201007387 */ /* 0x0001e80000100800 */
[----:B------:R1:W-:Y:S01]  /*5f60*/  STL [R1+0x250], R0 ;  /* 0x0002500001007387 */ /* 0x0003e20000100800 */
[----:B0-----:R-:W-:-:S01]  /*5f70*/  FADD R2, RZ, R24 ;  /* 0x00000018ff027221 */ /* 0x001fc20000000000 */
[----:B-1----:R-:W-:-:S04]  /*5f80*/  FADD R0, RZ, R25 ;  /* 0x00000019ff007221 */ /* 0x002fc80000000000 */
        /* <DEDUP_REMOVED lines=211> */
[----:B--2---:R-:W-:-:S04]  /*6cc0*/  FADD R0, RZ, R131 ;  /* 0x00000083ff007221 */ /* 0x004fc80000000000 */
[----:B------:R3:W-:Y:S04]  /*6cd0*/  STL [R1+0x3fc], R2 ;  /* 0x0003fc0201007387 */ /* 0x0007e80000100800 */
[----:B------:R4:W-:Y:S01]  /*6ce0*/  STL [R1+0x400], R0 ;  /* 0x0004000001007387 */ /* 0x0009e20000100800 */
[----:B---3--:R-:W-:-:S01]  /*6cf0*/  FADD R2, RZ, R132 ;  /* 0x00000084ff027221 */ /* 0x008fc20000000000 */
[----:B----4-:R-:W-:-:S04]  /*6d00*/  FADD R0, RZ, R133 ;  /* 0x00000085ff007221 */ /* 0x010fc80000000000 */
[----:B------:R5:W-:Y:S04]  /*6d10*/  STL [R1+0x404], R2 ;  /* 0x0004040201007387 */ /* 0x000be80000100800 */
[----:B------:R0:W-:Y:S01]  /*6d20*/  STL [R1+0x408], R0 ;  /* 0x0004080001007387 */ /* 0x0001e20000100800 */
[----:B-----5:R-:W-:-:S01]  /*6d30*/  FADD R2, RZ, R134 ;  /* 0x00000086ff027221 */ /* 0x020fc20000000000 */
[----:B0-----:R-:W-:-:S04]  /*6d40*/  FADD R0, RZ, R135 ;  /* 0x00000087ff007221 */ /* 0x001fc80000000000 */
        /* <DEDUP_REMOVED lines=34> */
[----:B------:R-:W-:-:S05]  /*6f70*/  UMOV UR6, URZ ;  /* 0x0000003f00067c82 */ /* 0x000fca0008000000 */
.L_x_22:
[----:B------:R-:W-:-:S04]  /*6f80*/  UIADD3 UR23, UR5, 0x1, URZ ;  /* 0x0000000105177890 */ /* 0x000fc8000fffe03f */
[----:B------:R-:W-:-:S04]  /*6f90*/  UISETP.NE.AND UP0, UPT, UR23, 0x7, UPT ;  /* 0x000000071700788c */ /* 0x000fc8000bf05270 */
[----:B------:R-:W-:Y:S02]  /*6fa0*/  USEL UR8, URZ, 0x1, UP0 ;  /* 0x000000013f087887 */ /* 0x000fe40008000000 */
[----:B------:R-:W-:Y:S02]  /*6fb0*/  USEL UR23, UR23, URZ, UP0 ;  /* 0x0000003f17177287 */ /* 0x000fe40008000000 */
[----:B------:R-:W-:-:S06]  /*6fc0*/  ULOP3.LUT UR8, UR4, UR8, URZ, 0x3c, !UPT ;  /* 0x0000000804087292 */ /* 0x000fcc000f8e3c3f */
[----:B0-----:R-:W-:Y:S01]  /*6fd0*/  IMAD.U32 R0, RZ, RZ, UR8 ;  /* 0x00000008ff007e24 */ /* 0x001fe2000f8e00ff */
[----:B------:R-:W-:-:S06]  /*6fe0*/  UMOV UR8, 0x1 ;  /* 0x0000000100087882 */ /* 0x000fcc0000000000 */
.L_x_17:
[----:B------:R-:W-:-:S04]  /*6ff0*/  UISETP.LT.AND UP0, UPT, UR9, 0x1, UPT ;  /* 0x000000010900788c */ /* 0x000fc8000bf01270 */
[----:B------:R-:W-:-:S04]  /*7000*/  USEL UR16, UR9, 0x1, UP0 ;  /* 0x0000000109107887 */ /* 0x000fc80008000000 */
[----:B------:R-:W-:-:S04]  /*7010*/  UIADD3 UR16, UR9, -UR16, URZ ;  /* 0x8000001009107290 */ /* 0x000fc8000fffe03f */
[----:B------:R-:W-:-:S06]  /*7020*/  UISETP.GE.AND UP0, UPT, UR16, 0x1, UPT ;  /* 0x000000011000788c */ /* 0x000fcc000bf06270 */
[----:B------:R-:W-:-:S13]  /*7030*/  PLOP3.LUT P1, PT, PT, PT, UP0, 0x80, 0x0 ;  /* 0x000000000000781c */ /* 0x000fda0003f2f008 */
[----:B------:R-:W-:Y:S05]  /*7040*/  @!P1 BRA `(.L_x_23) ;  /* 0x0000006000609947 */ /* 0x000fea0003800000 */
[----:B------:R-:W-:Y:S01]  /*7050*/  UMOV UR24, UR16 ;  /* 0x0000001000187c82 */ /* 0x000fe20008000000 */
[----:B------:R-:W-:Y:S01]  /*7060*/  UMOV UR25, UR5 ;  /* 0x0000000500197c82 */ /* 0x000fe20008000000 */
[----:B------:R-:W-:-:S05]  /*7070*/  ULDC UR26, c[0x0][0x50c] ;  /* 0x00014300001a7ab9 */ /* 0x000fca0000000800 */
.L_x_31:
[----:B------:R-:W-:-:S06]  /*7080*/  UISETP.NE.AND UP0, UPT, UR22, 0x3, UPT ;  /* 0x000000031600788c */ /* 0x000fcc000bf05270 */
[----:B------:R-:W-:-:S13]  /*7090*/  PLOP3.LUT P2, PT, PT, PT, UP0, 0x80, 0x0 ;  /* 0x000000000000781c */ /* 0x000fda0003f4f008 */
[----:B0-----:R-:W-:Y:S05]  /*70a0*/  @!P2 BRA `(.L_x_24) ;  /* 0x000000000004a947 */ /* 0x001fea0003800000 */
[----:B------:R-:W-:Y:S01]  /*70b0*/  BPT.TRAP 0x1 ;  /* 0x000000040000795c */ /* 0x000fe20000300000 */
.L_x_24:
[----:B------:R-:W0:Y:S01]  /*70c0*/  S2UR UR16, SR_CgaCtaId ;  /* 0x00000000001079c3 */ /* 0x000e220000008800 */
[----:B------:R-:W-:Y:S01]  /*70d0*/  UMOV UR11, 0x400 ;  /* 0x00000400000b7882 */ /* 0x000fe20000000000 */
[----:B------:R-:W-:Y:S01]  /*70e0*/  SHF.L.U32 R2, R0, 0x1f, RZ ;  /* 0x0000001f00027819 */ /* 0x000fe200000006ff */
[----:B0-----:R-:W-:-:S04]  /*70f0*/  ULEA UR11, UR16, UR11, 0x18 ;  /* 0x0000000b100b7291 */ /* 0x001fc8000f8ec03f */
[----:B------:R-:W-:-:S09]  /*7100*/  ULEA UR16, UR23, UR11, 0x3 ;  /* 0x0000000b17107291 */ /* 0x000fd2000f8e183f */
[----:B------:R0:W2:Y:S01]  /*7110*/  SYNCS.PHASECHK.TRANS64.TRYWAIT P1, [UR16], R2 ;  /* 0x00000002ff0075a7 */ /* 0x0000a20008020150 */
[----:B------:R-:W-:Y:S05]  /*7120*/  @!P2 BRA `(.L_x_25) ;  /* 0x000000000004a947 */ /* 0x000fea0003800000 */
[----:B------:R-:W-:Y:S01]  /*7130*/  BPT.TRAP 0x1 ;  /* 0x000000040000795c */ /* 0x000fe20000300000 */
.L_x_25:
[----:B--2---:R-:W-:Y:S05]  /*7140*/  @P1 BRA `(.L_x_26) ;  /* 0x0000000000081947 */ /* 0x004fea0003800000 */
[----:B------:R-:W2:Y:S02]  /*7150*/  SYNCS.PHASECHK.TRANS64.TRYWAIT P1, [UR16], R2 ;  /* 0x00000002ff0075a7 */ /* 0x000ea40008020150 */
[----:B--2---:R-:W-:Y:S05]  /*7160*/  @!P1 BRA `(.L_x_27) ;  /* 0x000001e400109947 */ /* 0x004fea0003800000 */
.L_x_26:
        /* <DEDUP_REMOVED lines=64> */
[----:B--2---:R-:W2:Y:S04]  /*7570*/  LDL.LU.64 R108, [R1] ;  /* 0x00000000016c7983 */ /* 0x004ea80000300a00 */
[----:B------:R-:W2:Y:S04]  /*7580*/  LDL.LU.64 R110, [R1+0x8] ;  /* 0x00000800016e7983 */ /* 0x000ea80000300a00 */
        /* <DEDUP_REMOVED lines=61> */
[----:B------:R-:W2:Y:S01]  /*7960*/  LDL.LU.64 R234, [R1+0x1f8] ;  /* 0x0001f80001ea7983 */ /* 0x000ea20000300a00 */
[----:B------:R-:W-:-:S02]  /*7970*/  UIADD3 UR16, UR11, 0x1c180, URZ ;  /* 0x0001c1800b107890 */ /* 0x000fc4000fffe03f */
[----:B------:R-:W-:Y:S02]  /*7980*/  UISETP.NE.AND UP0, UPT, UR7, URZ, UPT ;  /* 0x0000003f0700728c */ /* 0x000fe4000bf05270 */
[----:B------:R-:W-:Y:S02]  /*7990*/  USHF.R.U32.HI UR16, URZ, 0x4, UR16 ;  /* 0x000000043f107899 */ /* 0x000fe40008011610 */
[----:B------:R-:W-:Y:S02]  /*79a0*/  USEL UR8, UR8, URZ, !UP0 ;  /* 0x0000003f08087287 */ /* 0x000fe4000c000000 */
[----:B------:R-:W-:Y:S02]  /*79b0*/  ULOP3.LUT UR16, UR16, 0x3fff, URZ, 0xc0, !UPT ;  /* 0x00003fff10107892 */ /* 0x000fe4000f8ec03f */
[----:B------:R-:W-:Y:S02]  /*79c0*/  UISETP.NE.U32.AND UP0, UPT, UR8, URZ, UPT ;  /* 0x0000003f0800728c */ /* 0x000fe4000bf05070 */
[----:B------:R-:W-:-:S02]  /*79d0*/  ULOP3.LUT UR7, UR12, 0x10000, URZ, 0xfc, !UPT ;  /* 0x000100000c077892 */ /* 0x000fc4000f8efc3f */
[----:B------:R-:W-:Y:S02]  /*79e0*/  ULOP3.LUT UR8, UR16, 0x10000, URZ, 0xfc, !UPT ;  /* 0x0001000010087892 */ /* 0x000fe4000f8efc3f */
[----:B------:R-:W-:Y:S02]  /*79f0*/  ULEA UR7, UR23, UR7, 0xa ;  /* 0x0000000717077291 */ /* 0x000fe4000f8e503f */
[----:B------:R-:W-:Y:S01]  /*7a00*/  ULEA UR8, UR23, UR8, 0xa ;  /* 0x0000000817087291 */ /* 0x000fe2000f8e503f */
[----:B------:R-:W-:Y:S01]  /*7a10*/  UMOV UR17, 0x80000020 ;  /* 0x8000002000117882 */ /* 0x000fe20000000000 */
[----:B------:R-:W-:-:S03]  /*7a20*/  UMOV UR19, 0x80000020 ;  /* 0x8000002000137882 */ /* 0x000fc60000000000 */
[----:B------:R-:W-:Y:S02]  /*7a30*/  UMOV UR16, UR7 ;  /* 0x0000000700107c82 */ /* 0x000fe40008000000 */
[----:B------:R-:W-:Y:S01]  /*7a40*/  UMOV UR18, UR8 ;  /* 0x0000000800127c82 */ /* 0x000fe20008000000 */
[----:B--2---:R-:W-:-:S06]  /*7a50*/  WARPGROUP.ARRIVE ;  /* 0x00000000000079c5 */ /* 0x004fcc0000000000 */
[----:B------:R-:W-:Y:S03]  /*7a60*/  QGMMA.64x256x32.F32.E5M2.E5M2 R108, gdesc[UR16], R108, UP0, gsb0 ;  /* 0x03e00000106c79f3 */ /* 0x000fe6000b80386c */
        /* <DEDUP_REMOVED lines=65> */
[----:B--2---:R-:W2:Y:S04]  /*7e80*/  LDL.LU.64 R234, [R1+0x868] ;  /* 0x0008680001ea7983 */ /* 0x004ea80000300a00 */
[----:B------:R-:W3:Y:S04]  /*7e90*/  LDL.LU.64 R232, [R1+0x860] ;  /* 0x0008600001e87983 */ /* 0x000ee80000300a00 */
[----:B------:R-:W4:Y:S04]  /*7ea0*/  LDL.LU.64 R230, [R1+0x858] ;  /* 0x0008580001e67983 */ /* 0x000f280000300a00 */
        /* <DEDUP_REMOVED lines=60> */
[----:B------:R-:W4:Y:S01]  /*8270*/  LDL.LU.64 R108, [R1+0x670] ;  /* 0x00067000016c7983 */ /* 0x000f220000300a00 */
[----:B------:R-:W-:Y:S01]  /*8280*/  UIADD3 UR16, UR7, 0x200, URZ ;  /* 0x0000020007107890 */ /* 0x000fe2000fffe03f */
[----:B------:R-:W-:-:S02]  /*8290*/  UMOV UR17, 0x80000020 ;  /* 0x8000002000117882 */ /* 0x000fc40000000000 */
[----:B--2---:R-:W-:Y:S04]  /*82a0*/  STL.64 [R1+0x668], R234 ;  /* 0x000668ea01007387 */ /* 0x004fe80000100a00 */
[----:B---3--:R-:W-:Y:S04]  /*82b0*/  STL.64 [R1+0x660], R232 ;  /* 0x000660e801007387 */ /* 0x008fe80000100a00 */
[----:B----4-:R-:W-:Y:S04]  /*82c0*/  STL.64 [R1+0x658], R230 ;  /* 0x000658e601007387 */ /* 0x010fe80000100a00 */
        /* <DEDUP_REMOVED lines=38> */
[----:B------:R-:W-:Y:S01]  /*8530*/  STL.64 [R1+0x520], R152 ;  /* 0x0005209801007387 */ /* 0x000fe20000100a00 */
[----:B------:R-:W-:-:S06]  /*8540*/  WARPGROUP.ARRIVE ;  /* 0x00000000000079c5 */ /* 0x000fcc0000000000 */
[----:B------:R-:W-:Y:S03]  /*8550*/  QGMMA.64x256x32.F32.E5M2.E5M2 R24, gdesc[UR16], R24, UP0, gsb0 ;  /* 0x03e00000101879f3 */ /* 0x000fe6000b803818 */
        /* <DEDUP_REMOVED lines=88> */
[----:B------:R-:W-:Y:S01]  /*8ae0*/  UIADD3 UR18, UR8, 0x2, URZ ;  /* 0x0000000208127890 */ /* 0x000fe2000fffe03f */
[----:B------:R-:W-:Y:S01]  /*8af0*/  UMOV UR17, 0x80000020 ;  /* 0x8000002000117882 */ /* 0x000fe20000000000 */
[----:B------:R-:W-:Y:S01]  /*8b00*/  UMOV UR19, 0x80000020 ;  /* 0x8000002000137882 */ /* 0x000fe20000000000 */
[----:B--2---:R-:W-:-:S06]  /*8b10*/  WARPGROUP.ARRIVE ;  /* 0x00000000000079c5 */ /* 0x004fcc0000000000 */
[----:B------:R-:W-:Y:S03]  /*8b20*/  QGMMA.64x256x32.F32.E5M2.E5M2 R108, gdesc[UR16], R108, gsb0 ;  /* 0x03e00000106c79f3 */ /* 0x000fe6000800386c */
[----:B------:R-:W-:Y:S02]  /*8b30*/  WARPGROUP.DEPBAR.LE gsb0, 0x0 ;  /* 0x00008000000079c5 */ /* 0x000fe40000010000 */
[----:B------:R-:W-:Y:S01]  /*8b40*/  STL.64 [R1], R108 ;  /* 0x0000006c01007387 */ /* 0x000fe20000100a00 */
[----:B0-----:R-:W-:-:S03]  /*8b50*/  IMAD.MOV.U32 R2, RZ, RZ, R108 ;  /* 0x000000ffff027224 */ /* 0x001fc600078e006c */
        /* <DEDUP_REMOVED lines=63> */
[----:B0-----:R0:W5:Y:S04]  /*8f50*/  LDL.LU.64 R234, [R1+0x668] ;  /* 0x0006680001ea7983 */ /* 0x0011680000300a00 */
[----:B------:R0:W5:Y:S04]  /*8f60*/  LDL.LU.64 R232, [R1+0x660] ;  /* 0x0006600001e87983 */ /* 0x0001680000300a00 */
        /* <DEDUP_REMOVED lines=62> */
[----:B------:R-:W-:Y:S01]  /*9350*/  UIADD3 UR16, UR7, 0x202, URZ ;  /* 0x0000020207107890 */ /* 0x000fe2000fffe03f */
[----:B------:R-:W-:Y:S01]  /*9360*/  UMOV UR17, 0x80000020 ;  /* 0x8000002000117882 */ /* 0x000fe20000000000 */
[----:B------:R-:W-:-:S04]  /*9370*/  UIADD3 UR6, UR6, 0x2, URZ ;  /* 0x0000000206067890 */ /* 0x000fc8000fffe03f */
[----:B------:R-:W-:-:S04]  /*9380*/  UISETP.NE.AND UP0, UPT, UR6, UR26, UPT ;  /* 0x0000001a0600728c */ /* 0x000fc8000bf05270 */
[----:B------:R-:W-:-:S06]  /*9390*/  USEL UR7, URZ, 0x1, UP0 ;  /* 0x000000013f077887 */ /* 0x000fcc0008000000 */
[----:B------:R-:W-:Y:S01]  /*93a0*/  ISETP.NE.AND P1, PT, RZ, UR7, PT ;  /* 0x00000007ff007c0c */ /* 0x000fe2000bf25270 */
[----:B--2---:R-:W-:-:S06]  /*93b0*/  WARPGROUP.ARRIVE ;  /* 0x00000000000079c5 */ /* 0x004fcc0000000000 */
[----:B------:R-:W-:Y:S03]  /*93c0*/  QGMMA.64x256x32.F32.E5M2.E5M2 R24, gdesc[UR16], R24, gsb0 ;  /* 0x03e00000101879f3 */ /* 0x000fe60008003818 */
[----:B------:R-:W-:-:S03]  /*93d0*/  WARPGROUP.DEPBAR.LE gsb0, 0x0 ;  /* 0x00008000000079c5 */ /* 0x000fc60000010000 */
[----:B0-----:R-:W-:Y:S05]  /*93e0*/  @!P1 BRA `(.L_x_28) ;  /* 0x0000003c000c9947 */ /* 0x001fea0003800000 */
[----:B-----5:R0:W-:Y:S04]  /*93f0*/  STL [R1+0x69c], R225 ;  /* 0x00069ce101007387 */ /* 0x0201e80000100800 */
[----:B------:R2:W-:Y:S01]  /*9400*/  STL [R1+0x698], R226 ;  /* 0x000698e201007387 */ /* 0x0005e20000100800 */
[----:B0-----:R-:W-:-:S03]  /*9410*/  IMAD.MOV.U32 R225, RZ, RZ, R2 ;  /* 0x000000ffffe17224 */ /* 0x001fc600078e0002 */
[----:B--2---:R-:W2:Y:S04]  /*9420*/  LDL R226, [R1+0x4] ;  /* 0x0000040001e27983 */ /* 0x004ea80000100800 */
[----:B------:R0:W-:Y:S04]  /*9430*/  STL [R1+0x694], R227 ;  /* 0x000694e301007387 */ /* 0x0001e80000100800 */
[----:B0-----:R-:W3:Y:S04]  /*9440*/  LDL R227, [R1+0x8] ;  /* 0x0000080001e37983 */ /* 0x001ee80000100800 */
[----:B------:R0:W-:Y:S04]  /*9450*/  STL [R1+0x690], R228 ;  /* 0x000690e401007387 */ /* 0x0001e80000100800 */
[----:B0-----:R-:W4:Y:S04]  /*9460*/  LDL R228, [R1+0xc] ;  /* 0x00000c0001e47983 */ /* 0x001f280000100800 */
        /* <DEDUP_REMOVED lines=209> */
[----:B0-----:R-:W4:Y:S04]  /*a180*/  LDL.LU R121, [R1+0x200] ;  /* 0x0002000001797983 */ /* 0x001f280000300800 */
        /* <DEDUP_REMOVED lines=14> */
[----:B------:R-:W4:Y:S04]  /*a270*/  LDL.LU R2, [R1+0x230] ;  /* 0x0002300001027983 */ /* 0x000f280000300800 */
        /* <DEDUP_REMOVED lines=38> */
[----:B------:R0:W-:Y:S01]  /*a4e0*/  STL [R1+0x480], R148 ;  /* 0x0004809401007387 */ /* 0x0001e20000100800 */
[----:B------:R-:W-:-:S03]  /*a4f0*/  FADD R3, R225, R3 ;  /* 0x00000003e1037221 */ /* 0x000fc60000000000 */
[----:B0-----:R-:W4:Y:S04]  /*a500*/  LDL.LU R148, [R1+0x214] ;  /* 0x0002140001947983 */ /* 0x001f280000300800 */
[----:B------:R0:W-:Y:S01]  /*a510*/  STL [R1+0x47c], R149 ;  /* 0x00047c9501007387 */ /* 0x0001e20000100800 */
[----:B--2---:R-:W-:-:S01]  /*a520*/  FADD R4, R226, R4 ;  /* 0x00000004e2047221 */ /* 0x004fc20000000000 */
[----:B---3--:R-:W-:Y:S02]  /*a530*/  FADD R5, R227, R5 ;  /* 0x00000005e3057221 */ /* 0x008fe40000000000 */
[----:B0-----:R-:W2:Y:S04]  /*a540*/  LDL R149, [R1+0x1f4] ;  /* 0x0001f40001957983 */ /* 0x001ea80000100800 */
[----:B------:R0:W-:Y:S01]  /*a550*/  STL [R1+0x478], R150 ;  /* 0x0004789601007387 */ /* 0x0001e20000100800 */
[----:B----4-:R-:W-:-:S01]  /*a560*/  FADD R6, R228, R6 ;  /* 0x00000006e4067221 */ /* 0x010fc20000000000 */
[----:B------:R-:W-:-:S02]  /*a570*/  FADD R7, R229, R7 ;  /* 0x00000007e5077221 */ /* 0x000fc40000000000 */
[----:B0-----:R-:W3:Y:S04]  /*a580*/  LDL R150, [R1+0x1c0] ;  /* 0x0001c00001967983 */ /* 0x001ee80000100800 */
[----:B------:R0:W-:Y:S01]  /*a590*/  STL [R1+0x474], R151 ;  /* 0x0004749701007387 */ /* 0x0001e20000100800 */
[----:B------:R-:W-:-:S01]  /*a5a0*/  FADD R8, R230, R8 ;  /* 0x00000008e6087221 */ /* 0x000fc20000000000 */
[----:B------:R-:W-:Y:S02]  /*a5b0*/  FADD R9, R231, R9 ;  /* 0x00000009e7097221 */ /* 0x000fe40000000000 */
[----:B0-----:R-:W4:Y:S04]  /*a5c0*/  LDL R151, [R1+0x1f0] ;  /* 0x0001f00001977983 */ /* 0x001f280000100800 */
[----:B------:R0:W-:Y:S01]  /*a5d0*/  STL [R1+0x470], R0 ;  /* 0x0004700001007387 */ /* 0x0001e20000100800 */
[----:B------:R-:W-:-:S01]  /*a5e0*/  FADD R10, R232, R10 ;  /* 0x0000000ae80a7221 */ /* 0x000fc20000000000 */
[----:B------:R-:W-:-:S02]  /*a5f0*/  FADD R11, R233, R11 ;  /* 0x0000000be90b7221 */ /* 0x000fc40000000000 */
[----:B0-----:R-:W2:Y:S04]  /*a600*/  LDL.LU R0, [R1+0x210] ;  /* 0x0002100001007983 */ /* 0x001ea80000300800 */
[----:B------:R-:W3:Y:S04]  /*a610*/  LDL.LU R225, [R1+0x69c] ;  /* 0x00069c0001e17983 */ /* 0x000ee80000300800 */
[----:B------:R-:W4:Y:S04]  /*a620*/  LDL.LU R226, [R1+0x698] ;  /* 0x0006980001e27983 */ /* 0x000f280000300800 */
[----:B------:R-:W2:Y:S04]  /*a630*/  LDL.LU R227, [R1+0x694] ;  /* 0x0006940001e37983 */ /* 0x000ea80000300800 */
[----:B------:R-:W2:Y:S04]  /*a640*/  LDL.LU R228, [R1+0x690] ;  /* 0x0006900001e47983 */ /* 0x000ea80000300800 */
[----:B------:R-:W2:Y:S01]  /*a650*/  LDL.LU R229, [R1+0x68c] ;  /* 0x00068c0001e57983 */ /* 0x000ea20000300800 */
[----:B------:R-:W-:-:S03]  /*a660*/  FADD R12, R234, R12 ;  /* 0x0000000cea0c7221 */ /* 0x000fc60000000000 */
[----:B------:R-:W2:Y:S01]  /*a670*/  LDL.LU R230, [R1+0x688] ;  /* 0x0006880001e67983 */ /* 0x000ea20000300800 */
[----:B------:R-:W-:-:S03]  /*a680*/  FADD R13, R235, R13 ;  /* 0x0000000deb0d7221 */ /* 0x000fc60000000000 */
[----:B------:R-:W2:Y:S04]  /*a690*/  LDL.LU R231, [R1+0x684] ;  /* 0x0006840001e77983 */ /* 0x000ea80000300800 */
[----:B------:R-:W2:Y:S04]  /*a6a0*/  LDL.LU R232, [R1+0x680] ;  /* 0x0006800001e87983 */ /* 0x000ea80000300800 */
[----:B------:R-:W2:Y:S04]  /*a6b0*/  LDL.LU R233, [R1+0x67c] ;  /* 0x00067c0001e97983 */ /* 0x000ea80000300800 */
[----:B------:R-:W2:Y:S04]  /*a6c0*/  LDL.LU R234, [R1+0x678] ;  /* 0x0006780001ea7983 */ /* 0x000ea80000300800 */
[----:B------:R-:W2:Y:S01]  /*a6d0*/  LDL.LU R235, [R1+0x674] ;  /* 0x0006740001eb7983 */ /* 0x000ea20000300800 */
[----:B------:R-:W-:-:S01]  /*a6e0*/  FADD R14, R24, R14 ;  /* 0x0000000e180e7221 */ /* 0x000fc20000000000 */
[----:B------:R-:W-:Y:S01]  /*a6f0*/  FADD R15, R25, R15 ;  /* 0x0000000f190f7221 */ /* 0x000fe20000000000 */
[----:B------:R-:W-:-:S01]  /*a700*/  FADD R16, R26, R16 ;  /* 0x000000101a107221 */ /* 0x000fc20000000000 */
[----:B------:R-:W2:Y:S01]  /*a710*/  LDL.LU R24, [R1+0x670] ;  /* 0x0006700001187983 */ /* 0x000ea20000300800 */
[----:B------:R-:W-:-:S01]  /*a720*/  FADD R17, R27, R17 ;  /* 0x000000111b117221 */ /* 0x000fc20000000000 */
[----:B------:R-:W-:-:S02]  /*a730*/  FADD R18, R28, R18 ;  /* 0x000000121c127221 */ /* 0x000fc40000000000 */
[----:B------:R-:W2:Y:S01]  /*a740*/  LDL.LU R25, [R1+0x66c] ;  /* 0x00066c0001197983 */ /* 0x000ea20000300800 */
[----:B------:R-:W-:-:S03]  /*a750*/  FADD R19, R29, R19 ;  /* 0x000000131d137221 */ /* 0x000fc60000000000 */
        /* <DEDUP_REMOVED lines=155> */
[----:B---3--:R-:W-:-:S03]  /*b110*/  FADD R225, R107, R225 ;  /* 0x000000e16be17221 */ /* 0x008fc60000000000 */
[----:B------:R-:W3:Y:S01]  /*b120*/  LDL.LU R104, [R1+0x530] ;  /* 0x0005300001687983 */ /* 0x000ee20000300800 */
[----:B----4-:R-:W-:-:S03]  /*b130*/  FADD R226, R108, R226 ;  /* 0x000000e26ce27221 */ /* 0x010fc60000000000 */
[----:B------:R-:W4:Y:S01]  /*b140*/  LDL.LU R105, [R1+0x52c] ;  /* 0x00052c0001697983 */ /* 0x000f220000300800 */
[----:B--2---:R-:W-:-:S03]  /*b150*/  FADD R227, R109, R227 ;  /* 0x000000e36de37221 */ /* 0x004fc60000000000 */
        /* <DEDUP_REMOVED lines=15> */
[----:B------:R-:W-:-:S01]  /*b250*/  FADD R235, R117, R235 ;  /* 0x000000eb75eb7221 */ /* 0x000fc20000000000 */
[----:B------:R-:W-:Y:S02]  /*b260*/  FADD R121, R120, R121 ;  /* 0x0000007978797221 */ /* 0x000fe40000000000 */
[----:B------:R-:W2:Y:S01]  /*b270*/  LDL.LU R114, [R1+0x508] ;  /* 0x0005080001727983 */ /* 0x000ea20000300800 */
[----:B------:R-:W-:-:S03]  /*b280*/  FADD R236, R118, R236 ;  /* 0x000000ec76ec7221 */ /* 0x000fc60000000000 */
[----:B------:R-:W2:Y:S01]  /*b290*/  LDL.LU R115, [R1+0x504] ;  /* 0x0005040001737983 */ /* 0x000ea20000300800 */
[----:B------:R-:W-:-:S03]  /*b2a0*/  FADD R237, R119, R237 ;  /* 0x000000ed77ed7221 */ /* 0x000fc60000000000 */
[----:B------:R-:W2:Y:S01]  /*b2b0*/  LDL.LU R116, [R1+0x500] ;  /* 0x0005000001747983 */ /* 0x000ea20000300800 */
[----:B------:R-:W-:-:S03]  /*b2c0*/  FADD R123, R122, R123 ;  /* 0x0000007b7a7b7221 */ /* 0x000fc60000000000 */
[----:B------:R-:W2:Y:S04]  /*b2d0*/  LDL.LU R117, [R1+0x4fc] ;  /* 0x0004fc0001757983 */ /* 0x000ea80000300800 */
[----:B------:R-:W2:Y:S01]  /*b2e0*/  LDL.LU R118, [R1+0x4f8] ;  /* 0x0004f80001767983 */ /* 0x000ea20000300800 */
[----:B------:R-:W-:-:S03]  /*b2f0*/  FADD R125, R124, R125 ;  /* 0x0000007d7c7d7221 */ /* 0x000fc60000000000 */
[----:B------:R-:W2:Y:S04]  /*b300*/  LDL.LU R119, [R1+0x4f4] ;  /* 0x0004f40001777983 */ /* 0x000ea80000300800 */
[----:B------:R-:W2:Y:S04]  /*b310*/  LDL.LU R120, [R1+0x4f0] ;  /* 0x0004f00001787983 */ /* 0x000ea80000300800 */
[----:B------:R0:W-:Y:S01]  /*b320*/  STL [R1+0x200], R121 ;  /* 0x0002007901007387 */ /* 0x0001e20000100800 */
[----:B------:R-:W-:-:S01]  /*b330*/  FADD R127, R126, R127 ;  /* 0x0000007f7e7f7221 */ /* 0x000fc20000000000 */
[----:B------:R-:W-:Y:S01]  /*b340*/  FADD R0, R128, R0 ;  /* 0x0000000080007221 */ /* 0x000fe20000000000 */
[----:B------:R-:W-:-:S01]  /*b350*/  FADD R148, R150, R148 ;  /* 0x0000009496947221 */ /* 0x000fc20000000000 */
[----:B0-----:R-:W2:Y:S04]  /*b360*/  LDL.LU R121, [R1+0x4ec] ;  /* 0x0004ec0001797983 */ /* 0x001ea80000300800 */
        /* <DEDUP_REMOVED lines=9> */
[----:B------:R-:W-:-:S02]  /*b400*/  FADD R136, R137, R136 ;  /* 0x0000008889887221 */ /* 0x000fc40000000000 */
[----:B0-----:R-:W2:Y:S04]  /*b410*/  LDL.LU R125, [R1+0x4dc] ;  /* 0x0004dc00017d7983 */ /* 0x001ea80000300800 */
[----:B------:R-:W2:Y:S04]  /*b420*/  LDL.LU R126, [R1+0x4d8] ;  /* 0x0004d800017e7983 */ /* 0x000ea80000300800 */
[----:B------:R0:W-:Y:S01]  /*b430*/  STL [R1+0x20c], R127 ;  /* 0x00020c7f01007387 */ /* 0x0001e20000100800 */
[----:B------:R-:W-:-:S01]  /*b440*/  FADD R132, R134, R132 ;  /* 0x0000008486847221 */ /* 0x000fc20000000000 */
[----:B------:R-:W-:-:S02]  /*b450*/  FADD R2, R130, R2 ;  /* 0x0000000282027221 */ /* 0x000fc40000000000 */
[----:B0-----:R-:W2:Y:S04]  /*b460*/  LDL.LU R127, [R1+0x4d4] ;  /* 0x0004d400017f7983 */ /* 0x001ea80000300800 */
[----:B------:R-:W2:Y:S04]  /*b470*/  LDL.LU R128, [R1+0x4d0] ;  /* 0x0004d00001807983 */ /* 0x000ea80000300800 */
[----:B------:R-:W-:Y:S04]  /*b480*/  STL [R1+0x210], R0 ;  /* 0x0002100001007387 */ /* 0x000fe80000100800 */
[----:B------:R-:W-:Y:S04]  /*b490*/  STL [R1+0x214], R148 ;  /* 0x0002149401007387 */ /* 0x000fe80000100800 */
[----:B------:R-:W-:Y:S04]  /*b4a0*/  STL [R1+0x218], R144 ;  /* 0x0002189001007387 */ /* 0x000fe80000100800 */
[----:B------:R-:W-:Y:S04]  /*b4b0*/  STL [R1+0x21c], R142 ;  /* 0x00021c8e01007387 */ /* 0x000fe80000100800 */
[----:B------:R-:W-:Y:S04]  /*b4c0*/  STL [R1+0x220], R140 ;  /* 0x0002208c01007387 */ /* 0x000fe80000100800 */
[----:B------:R-:W-:Y:S04]  /*b4d0*/  STL [R1+0x224], R138 ;  /* 0x0002248a01007387 */ /* 0x000fe80000100800 */
[----:B------:R-:W3:Y:S04]  /*b4e0*/  LDL.LU R130, [R1+0x234] ;  /* 0x0002340001827983 */ /* 0x000ee80000300800 */
[----:B------:R-:W-:Y:S04]  /*b4f0*/  STL [R1+0x228], R136 ;  /* 0x0002288801007387 */ /* 0x000fe80000100800 */
[----:B------:R0:W-:Y:S04]  /*b500*/  STL [R1+0x22c], R132 ;  /* 0x00022c8401007387 */ /* 0x0001e80000100800 */
[----:B0-----:R-:W4:Y:S04]  /*b510*/  LDL.LU R132, [R1+0x238] ;  /* 0x0002380001847983 */ /* 0x001f280000300800 */
[----:B------:R-:W2:Y:S04]  /*b520*/  LDL.LU R134, [R1+0x23c] ;  /* 0x00023c0001867983 */ /* 0x000ea80000300800 */
[----:B------:R0:W-:Y:S04]  /*b530*/  STL [R1+0x230], R2 ;  /* 0x0002300201007387 */ /* 0x0001e80000100800 */
[----:B------:R-:W2:Y:S04]  /*b540*/  LDL.LU R136, [R1+0x240] ;  /* 0x0002400001887983 */ /* 0x000ea80000300800 */
        /* <DEDUP_REMOVED lines=11> */
[----:B0-----:R-:W2:Y:S04]  /*b600*/  LDL.LU R2, [R1+0x270] ;  /* 0x0002700001027983 */ /* 0x001ea80000300800 */
[----:B------:R-:W2:Y:S01]  /*b610*/  LDL.LU R0, [R1+0x274] ;  /* 0x0002740001007983 */ /* 0x000ea20000300800 */
[----:B---3--:R-:W-:-:S03]  /*b620*/  FADD R130, R129, R130 ;  /* 0x0000008281827221 */ /* 0x008fc60000000000 */
[----:B------:R-:W3:Y:S04]  /*b630*/  LDL.LU R129, [R1+0x4cc] ;  /* 0x0004cc0001817983 */ /* 0x000ee80000300800 */
[----:B------:R0:W-:Y:S04]  /*b640*/  STL [R1+0x234], R130 ;  /* 0x0002348201007387 */ /* 0x0001e80000100800 */
[----:B0-----:R-:W3:Y:S01]  /*b650*/  LDL.LU R130, [R1+0x4c8] ;  /* 0x0004c80001827983 */ /* 0x001ee20000300800 */
[----:B----4-:R-:W-:-:S03]  /*b660*/  FADD R132, R131, R132 ;  /* 0x0000008483847221 */ /* 0x010fc60000000000 */
[----:B------:R-:W4:Y:S01]  /*b670*/  LDL.LU R131, [R1+0x4c4] ;  /* 0x0004c40001837983 */ /* 0x000f220000300800 */
[----:B--2---:R-:W-:-:S03]  /*b680*/  FADD R134, R133, R134 ;  /* 0x0000008685867221 */ /* 0x004fc60000000000 */
[----:B------:R0:W-:Y:S01]  /*b690*/  STL [R1+0x238], R132 ;  /* 0x0002388401007387 */ /* 0x0001e20000100800 */
[----:B------:R-:W-:-:S03]  /*b6a0*/  FADD R136, R135, R136 ;  /* 0x0000008887887221 */ /* 0x000fc60000000000 */
[----:B0-----:R-:W2:Y:S01]  /*b6b0*/  LDL.LU R132, [R1+0x4c0] ;  /* 0x0004c00001847983 */ /* 0x001ea20000300800 */
[----:B------:R-:W-:-:S03]  /*b6c0*/  FADD R150, R151, R150 ;  /* 0x0000009697967221 */ /* 0x000fc60000000000 */
[----:B------:R-:W2:Y:S01]  /*b6d0*/  LDL.LU R133, [R1+0x4bc] ;  /* 0x0004bc0001857983 */ /* 0x000ea20000300800 */
[----:B------:R-:W-:-:S03]  /*b6e0*/  FADD R148, R149, R148 ;  /* 0x0000009495947221 */ /* 0x000fc60000000000 */
[----:B------:R0:W-:Y:S01]  /*b6f0*/  STL [R1+0x23c], R134 ;  /* 0x00023c8601007387 */ /* 0x0001e20000100800 */
[----:B------:R-:W-:-:S01]  /*b700*/  FADD R146, R147, R146 ;  /* 0x0000009293927221 */ /* 0x000fc20000000000 */
[----:B------:R-:W-:Y:S02]  /*b710*/  FADD R144, R145, R144 ;  /* 0x0000009091907221 */ /* 0x000fe40000000000 */
[----:B0-----:R-:W2:Y:S01]  /*b720*/  LDL.LU R134, [R1+0x4b8] ;  /* 0x0004b80001867983 */ /* 0x001ea20000300800 */
[----:B------:R-:W-:-:S03]  /*b730*/  FADD R143, R24, R143 ;  /* 0x0000008f188f7221 */ /* 0x000fc60000000000 */
[----:B------:R-:W2:Y:S01]  /*b740*/  LDL.LU R135, [R1+0x4b4] ;  /* 0x0004b40001877983 */ /* 0x000ea20000300800 */
[----:B------:R-:W-:-:S03]  /*b750*/  FADD R142, R25, R142 ;  /* 0x0000008e198e7221 */ /* 0x000fc60000000000 */
[----:B------:R0:W-:Y:S01]  /*b760*/  STL [R1+0x240], R136 ;  /* 0x0002408801007387 */ /* 0x0001e20000100800 */
[----:B------:R-:W-:-:S01]  /*b770*/  FADD R141, R26, R141 ;  /* 0x0000008d1a8d7221 */ /* 0x000fc20000000000 */
[----:B------:R-:W-:Y:S01]  /*b780*/  FADD R140, R27, R140 ;  /* 0x0000008c1b8c7221 */ /* 0x000fe20000000000 */
[----:B------:R-:W-:-:S01]  /*b790*/  FADD R139, R28, R139 ;  /* 0x0000008b1c8b7221 */ /* 0x000fc20000000000 */
[----:B0-----:R-:W2:Y:S01]  /*b7a0*/  LDL.LU R136, [R1+0x4b0] ;  /* 0x0004b00001887983 */ /* 0x001ea20000300800 */
[----:B------:R-:W-:-:S03]  /*b7b0*/  FADD R138, R29, R138 ;  /* 0x0000008a1d8a7221 */ /* 0x000fc60000000000 */
[----:B------:R0:W-:Y:S01]  /*b7c0*/  STL [R1+0x244], R150 ;  /* 0x0002449601007387 */ /* 0x0001e20000100800 */
[----:B------:R-:W-:-:S03]  /*b7d0*/  FADD R137, R30, R137 ;  /* 0x000000891e897221 */ /* 0x000fc60000000000 */
[----:B------:R1:W-:Y:S01]  /*b7e0*/  STL [R1+0x248], R148 ;  /* 0x0002489401007387 */ /* 0x0003e20000100800 */
[----:B------:R-:W-:-:S03]  /*b7f0*/  FADD R2, R31, R2 ;  /* 0x000000021f027221 */ /* 0x000fc60000000000 */
[----:B------:R1:W-:Y:S01]  /*b800*/  STL [R1+0x24c], R146 ;  /* 0x00024c9201007387 */ /* 0x0003e20000100800 */
[----:B------:R-:W-:-:S03]  /*b810*/  FADD R0, R32, R0 ;  /* 0x0000000020007221 */ /* 0x000fc60000000000 */
[----:B------:R1:W-:Y:S04]  /*b820*/  STL [R1+0x250], R144 ;  /* 0x0002509001007387 */ /* 0x0003e80000100800 */
[----:B------:R1:W-:Y:S04]  /*b830*/  STL [R1+0x254], R143 ;  /* 0x0002548f01007387 */ /* 0x0003e80000100800 */
[----:B------:R1:W-:Y:S04]  /*b840*/  STL [R1+0x258], R142 ;  /* 0x0002588e01007387 */ /* 0x0003e80000100800 */
[----:B------:R1:W-:Y:S04]  /*b850*/  STL [R1+0x25c], R141 ;  /* 0x00025c8d01007387 */ /* 0x0003e80000100800 */
[----:B------:R1:W-:Y:S04]  /*b860*/  STL [R1+0x260], R140 ;  /* 0x0002608c01007387 */ /* 0x0003e80000100800 */
[----:B------:R1:W-:Y:S04]  /*b870*/  STL [R1+0x264], R139 ;  /* 0x0002648b01007387 */ /* 0x0003e80000100800 */
[----:B------:R1:W-:Y:S04]  /*b880*/  STL [R1+0x268], R138 ;  /* 0x0002688a01007387 */ /* 0x0003e80000100800 */
[----:B------:R-:W3:Y:S04]  /*b890*/  LDL.LU R151, [R1+0x278] ;  /* 0x0002780001977983 */ /* 0x000ee80000300800 */
[----:B------:R1:W-:Y:S04]  /*b8a0*/  STL [R1+0x26c], R137 ;  /* 0x00026c8901007387 */ /* 0x0003e80000100800 */
[----:B0-----:R-:W4:Y:S04]  /*b8b0*/  LDL.LU R150, [R1+0x27c] ;  /* 0x00027c0001967983 */ /* 0x001f280000300800 */
[----:B------:R0:W-:Y:S04]  /*b8c0*/  STL [R1+0x270], R2 ;  /* 0x0002700201007387 */ /* 0x0001e80000100800 */
[----:B------:R-:W2:Y:S04]  /*b8d0*/  LDL.LU R149, [R1+0x280] ;  /* 0x0002800001957983 */ /* 0x000ea80000300800 */
[----:B------:R0:W-:Y:S04]  /*b8e0*/  STL [R1+0x274], R0 ;  /* 0x0002740001007387 */ /* 0x0001e80000100800 */
[----:B-1----:R-:W2:Y:S04]  /*b8f0*/  LDL.LU R148, [R1+0x284] ;  /* 0x0002840001947983 */ /* 0x002ea80000300800 */
        /* <DEDUP_REMOVED lines=13> */
[----:B---3--:R-:W-:-:S05]  /*b9d0*/  FADD R151, R33, R151 ;  /* 0x0000009721977221 */ /* 0x008fca0000000000 */
[----:B------:R0:W-:Y:S01]  /*b9e0*/  STL [R1+0x278], R151 ;  /* 0x0002789701007387 */ /* 0x0001e20000100800 */
[----:B----4-:R-:W-:-:S05]  /*b9f0*/  FADD R150, R34, R150 ;  /* 0x0000009622967221 */ /* 0x010fca0000000000 */
[----:B------:R1:W-:Y:S01]  /*ba00*/  STL [R1+0x27c], R150 ;  /* 0x00027c9601007387 */ /* 0x0003e20000100800 */
[----:B--2---:R-:W-:-:S05]  /*ba10*/  FADD R149, R35, R149 ;  /* 0x0000009523957221 */ /* 0x004fca0000000000 */
[----:B------:R2:W-:Y:S01]  /*ba20*/  STL [R1+0x280], R149 ;  /* 0x0002809501007387 */ /* 0x0005e20000100800 */
[----:B------:R-:W-:-:S01]  /*ba30*/  FADD R148, R36, R148 ;  /* 0x0000009424947221 */ /* 0x000fc20000000000 */
[----:B------:R-:W-:-:S04]  /*ba40*/  FADD R147, R37, R147 ;  /* 0x0000009325937221 */ /* 0x000fc80000000000 */
[----:B------:R3:W-:Y:S01]  /*ba50*/  STL [R1+0x284], R148 ;  /* 0x0002849401007387 */ /* 0x0007e20000100800 */
[----:B------:R-:W-:-:S03]  /*ba60*/  FADD R146, R38, R146 ;  /* 0x0000009226927221 */ /* 0x000fc60000000000 */
        /* <DEDUP_REMOVED lines=20> */
[----:B0-----:R-:W4:Y:S01]  /*bbb0*/  LDL.LU R151, [R1+0x2bc] ;  /* 0x0002bc0001977983 */ /* 0x001f220000300800 */
[----:B------:R-:W-:-:S03]  /*bbc0*/  FADD R0, R49, R0 ;  /* 0x0000000031007221 */ /* 0x000fc60000000000 */
[----:B------:R0:W-:Y:S04]  /*bbd0*/  STL [R1+0x2b0], R137 ;  /* 0x0002b08901007387 */ /* 0x0001e80000100800 */
[----:B-1----:R-:W4:Y:S04]  /*bbe0*/  LDL.LU R150, [R1+0x2c0] ;  /* 0x0002c00001967983 */ /* 0x002f280000300800 */
[----:B------:R1:W-:Y:S04]  /*bbf0*/  STL [R1+0x2b4], R2 ;  /* 0x0002b40201007387 */ /* 0x0003e80000100800 */
[----:B--2---:R-:W2:Y:S04]  /*bc00*/  LDL.LU R149, [R1+0x2c4] ;  /* 0x0002c40001957983 */ /* 0x004ea80000300800 */
[----:B------:R1:W-:Y:S04]  /*bc10*/  STL [R1+0x2b8], R0 ;  /* 0x0002b80001007387 */ /* 0x0003e80000100800 */
[----:B---3--:R-:W3:Y:S04]  /*bc20*/  LDL.LU R148, [R1+0x2c8] ;  /* 0x0002c80001947983 */ /* 0x008ee80000300800 */
[----:B----4-:R-:W4:Y:S04]  /*bc30*/  LDL.LU R147, [R1+0x2cc] ;  /* 0x0002cc0001937983 */ /* 0x010f280000300800 */
[----:B------:R-:W4:Y:S04]  /*bc40*/  LDL.LU R146, [R1+0x2d0] ;  /* 0x0002d00001927983 */ /* 0x000f280000300800 */
        /* <DEDUP_REMOVED lines=8> */
[----:B0-----:R-:W4:Y:S04]  /*bcd0*/  LDL.LU R137, [R1+0x2f4] ;  /* 0x0002f40001897983 */ /* 0x001f280000300800 */
[----:B-1----:R-:W4:Y:S04]  /*bce0*/  LDL.LU R2, [R1+0x2f8] ;  /* 0x0002f80001027983 */ /* 0x002f280000300800 */
[----:B------:R-:W4:Y:S01]  /*bcf0*/  LDL.LU R0, [R1+0x2fc] ;  /* 0x0002fc0001007983 */ /* 0x000f220000300800 */
[----:B------:R-:W-:-:S01]  /*bd00*/  FADD R151, R50, R151 ;  /* 0x0000009732977221 */ /* 0x000fc20000000000 */
[----:B------:R-:W-:-:S04]  /*bd10*/  FADD R150, R51, R150 ;  /* 0x0000009633967221 */ /* 0x000fc80000000000 */
[----:B------:R0:W-:Y:S01]  /*bd20*/  STL [R1+0x2bc], R151 ;  /* 0x0002bc9701007387 */ /* 0x0001e20000100800 */
[----:B--2---:R-:W-:-:S03]  /*bd30*/  FADD R149, R52, R149 ;  /* 0x0000009534957221 */ /* 0x004fc60000000000 */
[----:B------:R1:W-:Y:S01]  /*bd40*/  STL [R1+0x2c0], R150 ;  /* 0x0002c09601007387 */ /* 0x0003e20000100800 */
[----:B---3--:R-:W-:-:S03]  /*bd50*/  FADD R148, R53, R148 ;  /* 0x0000009435947221 */ /* 0x008fc60000000000 */
[----:B------:R2:W-:Y:S01]  /*bd60*/  STL [R1+0x2c4], R149 ;  /* 0x0002c49501007387 */ /* 0x0005e20000100800 */
[----:B----4-:R-:W-:-:S03]  /*bd70*/  FADD R147, R54, R147 ;  /* 0x0000009336937221 */ /* 0x010fc60000000000 */
        /* <DEDUP_REMOVED lines=198> */
[----:B------:R-:W-:Y:S01]  /*c9e0*/  STL [R1+0x3cc], R151 ;  /* 0x0003cc9701007387 */ /* 0x000fe20000100800 */
[----:B--2---:R-:W-:-:S03]  /*c9f0*/  FADD R149, R120, R149 ;  /* 0x0000009578957221 */ /* 0x004fc60000000000 */
[----:B------:R-:W-:Y:S01]  /*ca00*/  STL [R1+0x3d0], R150 ;  /* 0x0003d09601007387 */ /* 0x000fe20000100800 */
[----:B---3--:R-:W-:-:S03]  /*ca10*/  FADD R148, R121, R148 ;  /* 0x0000009479947221 */ /* 0x008fc60000000000 */
[----:B------:R-:W-:Y:S01]  /*ca20*/  STL [R1+0x3d4], R149 ;  /* 0x0003d49501007387 */ /* 0x000fe20000100800 */
[----:B----4-:R-:W-:-:S03]  /*ca30*/  FADD R147, R122, R147 ;  /* 0x000000937a937221 */ /* 0x010fc60000000000 */
[----:B------:R-:W-:Y:S01]  /*ca40*/  STL [R1+0x3d8], R148 ;  /* 0x0003d89401007387 */ /* 0x000fe20000100800 */
[----:B------:R-:W-:-:S03]  /*ca50*/  FADD R146, R123, R146 ;  /* 0x000000927b927221 */ /* 0x000fc60000000000 */
        /* <DEDUP_REMOVED lines=18> */
[----:B------:R-:W-:Y:S04]  /*cb80*/  STL [R1+0x400], R138 ;  /* 0x0004008a01007387 */ /* 0x000fe80000100800 */
[----:B------:R0:W-:Y:S04]  /*cb90*/  STL [R1+0x404], R137 ;  /* 0x0004048901007387 */ /* 0x0001e80000100800 */
[----:B0-----:R-:W2:Y:S01]  /*cba0*/  LDL.LU R137, [R1+0x410] ;  /* 0x0004100001897983 */ /* 0x001ea20000300800 */
[----:B------:R-:W-:-:S01]  /*cbb0*/  FADD R2, R133, R2 ;  /* 0x0000000285027221 */ /* 0x000fc20000000000 */
[----:B------:R-:W-:-:S02]  /*cbc0*/  FADD R0, R134, R0 ;  /* 0x0000000086007221 */ /* 0x000fc40000000000 */
[----:B------:R-:W3:Y:S04]  /*cbd0*/  LDL.LU R138, [R1+0x414] ;  /* 0x00041400018a7983 */ /* 0x000ee80000300800 */
[----:B------:R-:W-:Y:S04]  /*cbe0*/  STL [R1+0x408], R2 ;  /* 0x0004080201007387 */ /* 0x000fe80000100800 */
[----:B------:R-:W4:Y:S04]  /*cbf0*/  LDL.LU R139, [R1+0x418] ;  /* 0x00041800018b7983 */ /* 0x000f280000300800 */
[----:B------:R0:W-:Y:S04]  /*cc00*/  STL [R1+0x40c], R0 ;  /* 0x00040c0001007387 */ /* 0x0001e80000100800 */
        /* <DEDUP_REMOVED lines=13> */
[----:B------:R-:W4:Y:S01]  /*cce0*/  LDL.LU R2, [R1+0x450] ;  /* 0x0004500001027983 */ /* 0x000f220000300800 */
[----:B--2---:R-:W-:-:S05]  /*ccf0*/  FADD R137, R135, R137 ;  /* 0x0000008987897221 */ /* 0x004fca0000000000 */
[----:B------:R0:W-:Y:S04]  /*cd00*/  STL [R1+0x410], R137 ;  /* 0x0004108901007387 */ /* 0x0001e80000100800 */
[----:B0-----:R-:W4:Y:S01]  /*cd10*/  LDL.LU R137, [R1+0x4ac] ;  /* 0x0004ac0001897983 */ /* 0x001f220000300800 */
[----:B---3--:R-:W-:-:S05]  /*cd20*/  FADD R138, R136, R138 ;  /* 0x0000008a888a7221 */ /* 0x008fca0000000000 */
[----:B------:R0:W-:Y:S04]  /*cd30*/  STL [R1+0x414], R138 ;  /* 0x0004148a01007387 */ /* 0x0001e80000100800 */
[----:B0-----:R-:W2:Y:S01]  /*cd40*/  LDL.LU R138, [R1+0x4a8] ;  /* 0x0004a800018a7983 */ /* 0x001ea20000300800 */
[----:B----4-:R-:W-:-:S05]  /*cd50*/  FADD R139, R137, R139 ;  /* 0x0000008b898b7221 */ /* 0x010fca0000000000 */
[----:B------:R0:W-:Y:S04]  /*cd60*/  STL [R1+0x418], R139 ;  /* 0x0004188b01007387 */ /* 0x0001e80000100800 */
[----:B0-----:R-:W3:Y:S01]  /*cd70*/  LDL.LU R139, [R1+0x4a4] ;  /* 0x0004a400018b7983 */ /* 0x001ee20000300800 */
[----:B--2---:R-:W-:-:S05]  /*cd80*/  FADD R140, R138, R140 ;  /* 0x0000008c8a8c7221 */ /* 0x004fca0000000000 */
[----:B------:R0:W-:Y:S04]  /*cd90*/  STL [R1+0x41c], R140 ;  /* 0x00041c8c01007387 */ /* 0x0001e80000100800 */
[----:B0-----:R-:W2:Y:S01]  /*cda0*/  LDL.LU R140, [R1+0x4a0] ;  /* 0x0004a000018c7983 */ /* 0x001ea20000300800 */
[----:B---3--:R-:W-:-:S05]  /*cdb0*/  FADD R141, R139, R141 ;  /* 0x0000008d8b8d7221 */ /* 0x008fca0000000000 */
        /* <DEDUP_REMOVED lines=34> */
[----:B0-----:R0:W5:Y:S01]  /*cfe0*/  LDL.LU R0, [R1+0x470] ;  /* 0x0004700001007983 */ /* 0x0011620000300800 */
[----:B------:R-:W-:Y:S01]  /*cff0*/  UMOV UR6, URZ ;  /* 0x0000003f00067c82 */ /* 0x000fe20008000000 */
[----:B---3--:R-:W-:-:S05]  /*d000*/  FADD R2, R2, R151 ;  /* 0x0000009702027221 */ /* 0x008fca0000000000 */
[----:B------:R0:W-:Y:S02]  /*d010*/  STL [R1+0x450], R2 ;  /* 0x0004500201007387 */ /* 0x0001e40000100800 */
.L_x_28:
[----:B------:R-:W-:Y:S05]  /*d020*/  @!P2 BRA `(.L_x_29) ;  /* 0x000000000004a947 */ /* 0x000fea0003800000 */
[----:B------:R-:W-:Y:S01]  /*d030*/  BPT.TRAP 0x1 ;  /* 0x000000040000795c */ /* 0x000fe20000300000 */
.L_x_29:
[----:B-----5:R2:W-:Y:S04]  /*d040*/  STL [R1+0x470], R0 ;  /* 0x0004700001007387 */ /* 0x0205e80000100800 */
[----:B--2---:R-:W2:Y:S01]  /*d050*/  LDL R0, [R1+0x454] ;  /* 0x0004540001007983 */ /* 0x004ea20000100800 */
[----:B0-----:R-:W-:-:S05]  /*d060*/  IMAD.U32 R2, RZ, RZ, UR25 ;  /* 0x00000019ff027e24 */ /* 0x001fca000f8e00ff */
[----:B------:R-:W-:-:S05]  /*d070*/  @P0 LEA R2, R2, UR11, 0x3 ;  /* 0x0000000b02020c11 */ /* 0x000fca000f8e18ff */
[----:B------:R-:W-:Y:S01]  /*d080*/  @P0 VIADD R2, R2, 0x38 ;  /* 0x0000003802020836 */ /* 0x000fe20000000000 */
[----:B------:R-:W-:-:S06]  /*d090*/  UISETP.GT.U32.AND UP0, UPT, UR13, 0x1, UPT ;  /* 0x000000010d00788c */ /* 0x000fcc000bf04070 */
[----:B------:R-:W-:Y:S02]  /*d0a0*/  PLOP3.LUT P1, PT, PT, PT, UP0, 0x80, 0x0 ;  /* 0x000000000000781c */ /* 0x000fe40003f2f008 */
[----:B--2---:R-:W-:Y:S02]  /*d0b0*/  @P0 PRMT R2, R0, 0x654, R2 ;  /* 0x0000065400020816 */ /* 0x004fe40000000002 */
[----:B------:R0:W5:Y:S02]  /*d0c0*/  LDL.LU R0, [R1+0x470] ;  /* 0x0004700001007983 */ /* 0x0001640000300800 */
[----:B------:R0:W-:Y:S07]  /*d0d0*/  @P0 SYNCS.ARRIVE.TRANS64.RED.A1T0 RZ, [R2+URZ], RZ ;  /* 0x000000ff02ff09a7 */ /* 0x0001ee000810043f */
[----:B------:R-:W-:Y:S05]  /*d0e0*/  @P1 BRA `(.L_x_30) ;  /* 0x0000000000041947 */ /* 0x000fea0003800000 */
[----:B------:R-:W-:Y:S01]  /*d0f0*/  BPT.TRAP 0x1 ;  /* 0x000000040000795c */ /* 0x000fe20000300000 */
.L_x_30:
[----:B------:R-:W-:Y:S02]  /*d100*/  UISETP.GT.AND UP2, UPT, UR24, 0x1, UPT ;  /* 0x000000011800788c */ /* 0x000fe4000bf44270 */
[----:B------:R-:W-:Y:S02]  /*d110*/  UIADD3 UR23, UR23, 0x1, URZ ;  /* 0x0000000117177890 */ /* 0x000fe4000fffe03f */
[----:B------:R-:W-:Y:S02]  /*d120*/  UIADD3 UR25, UR25, 0x1, URZ ;  /* 0x0000000119197890 */ /* 0x000fe4000fffe03f */
[----:B------:R-:W-:Y:S01]  /*d130*/  PLOP3.LUT P1, PT, PT, PT, UP2, 0x80, 0x0 ;  /* 0x000000000000781c */ /* 0x000fe20003f2f028 */
[----:B------:R-:W-:Y:S02]  /*d140*/  UISETP.NE.AND UP0, UPT, UR23, 0x7, UPT ;  /* 0x000000071700788c */ /* 0x000fe4000bf05270 */
[----:B------:R-:W-:Y:S02]  /*d150*/  UISETP.NE.AND UP1, UPT, UR25, 0x7, UPT ;  /* 0x000000071900788c */ /* 0x000fe4000bf25270 */
[----:B------:R-:W-:-:S02]  /*d160*/  USEL UR8, URZ, 0x1, UP0 ;  /* 0x000000013f087887 */ /* 0x000fc40008000000 */
[----:B------:R-:W-:Y:S02]  /*d170*/  UIADD3 UR24, UR24, -0x1, URZ ;  /* 0xffffffff18187890 */ /* 0x000fe4000fffe03f */
[----:B------:R-:W-:Y:S02]  /*d180*/  USEL UR23, UR23, URZ, UP0 ;  /* 0x0000003f17177287 */ /* 0x000fe40008000000 */
[----:B-----5:R-:W-:Y:S01]  /*d190*/  LOP3.LUT R0, R0, UR8, RZ, 0x3c, !PT ;  /* 0x0000000800007c12 */ /* 0x020fe2000f8e3cff */
[----:B------:R-:W-:Y:S01]  /*d1a0*/  USEL UR25, UR25, URZ, UP1 ;  /* 0x0000003f19197287 */ /* 0x000fe20008800000 */
[----:B------:R-:W-:Y:S01]  /*d1b0*/  UMOV UR8, 0x1 ;  /* 0x0000000100087882 */ /* 0x000fe20000000000 */
[----:B------:R-:W-:Y:S10]  /*d1c0*/  @P1 BRA `(.L_x_31) ;  /* 0xffffff9c00ac1947 */ /* 0x000ff4000383ffff */
.L_x_23:
[----:B------:R-:W-:-:S04]  /*d1d0*/  UISETP.NE.AND UP0, UPT, UR6, URZ, UPT ;  /* 0x0000003f0600728c */ /* 0x000fc8000bf05270 */
[----:B------:R-:W-:-:S06]  /*d1e0*/  USEL UR6, URZ, 0x1, !UP0 ;  /* 0x000000013f067887 */ /* 0x000fcc000c000000 */
[----:B------:R-:W-:-:S13]  /*d1f0*/  ISETP.NE.AND P1, PT, RZ, UR6, PT ;  /* 0x00000006ff007c0c */ /* 0x000fda000bf25270 */
[----:B------:R-:W-:Y:S05]  /*d200*/  @!P1 BRA `(.L_x_32) ;  /* 0x0000003800109947 */ /* 0x000fea0003800000 */
[----:B------:R2:W-:Y:S04]  /*d210*/  STL [R1+0x620], R43 ;  /* 0x0006202b01007387 */ /* 0x0005e80000100800 */
[----:B--2---:R-:W2:Y:S04]  /*d220*/  LDL.LU R43, [R1] ;  /* 0x00000000012b7983 */ /* 0x004ea80000300800 */
[----:B------:R3:W-:Y:S04]  /*d230*/  STL [R1+0x61c], R44 ;  /* 0x00061c2c01007387 */ /* 0x0007e80000100800 */
[----:B---3--:R-:W3:Y:S04]  /*d240*/  LDL.LU R44, [R1+0x4] ;  /* 0x00000400012c7983 */ /* 0x008ee80000300800 */
[----:B------:R4:W-:Y:S04]  /*d250*/  STL [R1+0x618], R45 ;  /* 0x0006182d01007387 */ /* 0x0009e80000100800 */
[----:B----4-:R-:W4:Y:S04]  /*d260*/  LDL.LU R45, [R1+0x8] ;  /* 0x00000800012d7983 */ /* 0x010f280000300800 */
[----:B------:R5:W-:Y:S04]  /*d270*/  STL [R1+0x614], R46 ;  /* 0x0006142e01007387 */ /* 0x000be80000100800 */
[----:B-----5:R-:W5:Y:S04]  /*d280*/  LDL.LU R46, [R1+0xc] ;  /* 0x00000c00012e7983 */ /* 0x020f680000300800 */
[----:B------:R0:W-:Y:S04]  /*d290*/  STL [R1+0x610], R47 ;  /* 0x0006102f01007387 */ /* 0x0001e80000100800 */
[----:B0-----:R-:W5:Y:S04]  /*d2a0*/  LDL.LU R47, [R1+0x10] ;  /* 0x00001000012f7983 */ /* 0x001f680000300800 */
        /* <DEDUP_REMOVED lines=136> */
[----:B------:R-:W5:Y:S04]  /*db30*/  LDL.LU R0, [R1+0x1b0] ;  /* 0x0001b00001007983 */ /* 0x000f680000300800 */
[----:B------:R-:W5:Y:S04]  /*db40*/  LDL.LU R2, [R1+0x204] ;  /* 0x0002040001027983 */ /* 0x000f680000300800 */
        /* <DEDUP_REMOVED lines=67> */
[----:B0-----:R-:W5:Y:S01]  /*df80*/  LDL.LU R149, [R1+0x12c] ;  /* 0x00012c0001957983 */ /* 0x001f620000300800 */
[----:B--2---:R-:W-:-:S03]  /*df90*/  FADD R3, R43, R3 ;  /* 0x000000032b037221 */ /* 0x004fc60000000000 */
[----:B------:R0:W-:Y:S01]  /*dfa0*/  STL [R1+0x474], R150 ;  /* 0x0004749601007387 */ /* 0x0001e20000100800 */
[----:B---3--:R-:W-:Y:S01]  /*dfb0*/  FADD R4, R44, R4 ;  /* 0x000000042c047221 */ /* 0x008fe20000000000 */
[----:B----4-:R-:W-:Y:S01]  /*dfc0*/  FADD R5, R45, R5 ;  /* 0x000000052d057221 */ /* 0x010fe20000000000 */
[----:B-----5:R-:W-:Y:S01]  /*dfd0*/  FADD R6, R46, R6 ;  /* 0x000000062e067221 */ /* 0x020fe20000000000 */
[----:B------:R-:W-:Y:S01]  /*dfe0*/  FADD R7, R47, R7 ;  /* 0x000000072f077221 */ /* 0x000fe20000000000 */
[----:B0-----:R-:W2:Y:S04]  /*dff0*/  LDL.LU R150, [R1+0x128] ;  /* 0x0001280001967983 */ /* 0x001ea80000300800 */
[----:B------:R0:W-:Y:S01]  /*e000*/  STL [R1+0x470], R151 ;  /* 0x0004709701007387 */ /* 0x0001e20000100800 */
[----:B------:R-:W-:Y:S01]  /*e010*/  FADD R8, R48, R8 ;  /* 0x0000000830087221 */ /* 0x000fe20000000000 */
[----:B------:R-:W-:Y:S01]  /*e020*/  FADD R9, R49, R9 ;  /* 0x0000000931097221 */ /* 0x000fe20000000000 */
[----:B------:R-:W-:Y:S01]  /*e030*/  FADD R10, R50, R10 ;  /* 0x0000000a320a7221 */ /* 0x000fe20000000000 */
[----:B0-----:R-:W3:Y:S04]  /*e040*/  LDL.LU R151, [R1+0x124] ;  /* 0x0001240001977983 */ /* 0x001ee80000300800 */
[----:B------:R-:W4:Y:S04]  /*e050*/  LDL.LU R43, [R1+0x620] ;  /* 0x00062000012b7983 */ /* 0x000f280000300800 */
[----:B------:R-:W5:Y:S04]  /*e060*/  LDL.LU R44, [R1+0x61c] ;  /* 0x00061c00012c7983 */ /* 0x000f680000300800 */
[----:B------:R-:W4:Y:S04]  /*e070*/  LDL.LU R45, [R1+0x618] ;  /* 0x00061800012d7983 */ /* 0x000f280000300800 */
[----:B------:R-:W5:Y:S01]  /*e080*/  LDL.LU R46, [R1+0x614] ;  /* 0x00061400012e7983 */ /* 0x000f620000300800 */
[----:B------:R-:W-:-:S03]  /*e090*/  FADD R11, R51, R11 ;  /* 0x0000000b330b7221 */ /* 0x000fc60000000000 */
[----:B------:R-:W4:Y:S01]  /*e0a0*/  LDL.LU R47, [R1+0x610] ;  /* 0x00061000012f7983 */ /* 0x000f220000300800 */
[----:B------:R-:W-:-:S03]  /*e0b0*/  FADD R12, R52, R12 ;  /* 0x0000000c340c7221 */ /* 0x000fc60000000000 */
        /* <DEDUP_REMOVED lines=132> */
[----:B------:R-:W5:Y:S04]  /*e900*/  LDL.LU R114, [R1+0x504] ;  /* 0x0005040001727983 */ /* 0x000f680000300800 */
[----:B------:R-:W5:Y:S01]  /*e910*/  LDL.LU R115, [R1+0x500] ;  /* 0x0005000001737983 */ /* 0x000f620000300800 */
[----:B------:R-:W-:Y:S01]  /*e920*/  FADD R206, R149, R206 ;  /* 0x000000ce95ce7221 */ /* 0x000fe20000000000 */
[----:B------:R-:W-:Y:S01]  /*e930*/  FADD R237, R118, R237 ;  /* 0x000000ed76ed7221 */ /* 0x000fe20000000000 */
[----:B------:R-:W-:Y:S01]  /*e940*/  FADD R236, R119, R236 ;  /* 0x000000ec77ec7221 */ /* 0x000fe20000000000 */
[----:B------:R0:W-:Y:S01]  /*e950*/  STL [R1+0x200], R116 ;  /* 0x0002007401007387 */ /* 0x0001e20000100800 */
[----:B------:R-:W-:Y:S01]  /*e960*/  FADD R235, R120, R235 ;  /* 0x000000eb78eb7221 */ /* 0x000fe20000000000 */
        /* <DEDUP_REMOVED lines=8> */
[----:B0-----:R-:W4:Y:S01]  /*e9f0*/  LDL.LU R116, [R1+0x1b4] ;  /* 0x0001b40001747983 */ /* 0x001f220000300800 */
[----:B------:R-:W-:Y:S01]  /*ea00*/  FADD R226, R129, R226 ;  /* 0x000000e281e27221 */ /* 0x000fe20000000000 */
[----:B------:R-:W-:Y:S01]  /*ea10*/  FADD R225, R130, R225 ;  /* 0x000000e182e17221 */ /* 0x000fe20000000000 */
[----:B------:R-:W-:Y:S01]  /*ea20*/  FADD R224, R131, R224 ;  /* 0x000000e083e07221 */ /* 0x000fe20000000000 */
[----:B------:R-:W4:Y:S01]  /*ea30*/  LDL.LU R148, [R1+0x208] ;  /* 0x0002080001947983 */ /* 0x000f220000300800 */
[----:B------:R-:W-:Y:S01]  /*ea40*/  FADD R223, R132, R223 ;  /* 0x000000df84df7221 */ /* 0x000fe20000000000 */
[----:B------:R-:W-:Y:S01]  /*ea50*/  FADD R216, R139, R216 ;  /* 0x000000d88bd87221 */ /* 0x000fe20000000000 */
[----:B------:R-:W-:Y:S01]  /*ea60*/  FADD R222, R133, R222 ;  /* 0x000000de85de7221 */ /* 0x000fe20000000000 */
        /* <DEDUP_REMOVED lines=8> */
[----:B------:R-:W5:Y:S01]  /*eaf0*/  LDL.LU R149, [R1+0x20c] ;  /* 0x00020c0001957983 */ /* 0x000f620000300800 */
[----:B------:R-:W-:Y:S01]  /*eb00*/  FADD R212, R143, R212 ;  /* 0x000000d48fd47221 */ /* 0x000fe20000000000 */
[----:B------:R-:W-:Y:S01]  /*eb10*/  FADD R218, R137, R218 ;  /* 0x000000da89da7221 */ /* 0x000fe20000000000 */
[----:B------:R-:W-:Y:S01]  /*eb20*/  FADD R211, R144, R211 ;  /* 0x000000d390d37221 */ /* 0x000fe20000000000 */
[----:B------:R-:W5:Y:S01]  /*eb30*/  LDL.LU R118, [R1+0x1bc] ;  /* 0x0001bc0001767983 */ /* 0x000f620000300800 */
[----:B------:R-:W-:Y:S01]  /*eb40*/  FADD R217, R138, R217 ;  /* 0x000000d98ad97221 */ /* 0x000fe20000000000 */
[----:B------:R-:W-:Y:S01]  /*eb50*/  FADD R210, R145, R210 ;  /* 0x000000d291d27221 */ /* 0x000fe20000000000 */
[----:B---3--:R-:W-:Y:S01]  /*eb60*/  FADD R204, R151, R204 ;  /* 0x000000cc97cc7221 */ /* 0x008fe20000000000 */
[----:B------:R-:W3:Y:S01]  /*eb70*/  LDL.LU R0, [R1+0x210] ;  /* 0x0002100001007983 */ /* 0x000ee20000300800 */
[----:B------:R-:W-:Y:S01]  /*eb80*/  FADD R209, R146, R209 ;  /* 0x000000d192d17221 */ /* 0x000fe20000000000 */
[----:B--2---:R-:W-:Y:S01]  /*eb90*/  FADD R205, R150, R205 ;  /* 0x000000cd96cd7221 */ /* 0x004fe20000000000 */
[----:B------:R-:W-:Y:S01]  /*eba0*/  FADD R208, R147, R208 ;  /* 0x000000d093d07221 */ /* 0x000fe20000000000 */
[----:B------:R-:W2:Y:S04]  /*ebb0*/  LDL.LU R119, [R1+0x1c0] ;  /* 0x0001c00001777983 */ /* 0x000ea80000300800 */
[----:B0-----:R-:W2:Y:S04]  /*ebc0*/  LDL.LU R2, [R1+0x214] ;  /* 0x0002140001027983 */ /* 0x001ea80000300800 */
        /* <DEDUP_REMOVED lines=29> */
[----:B------:R-:W2:Y:S01]  /*eda0*/  LDL.LU R147, [R1+0x250] ;  /* 0x0002500001937983 */ /* 0x000ea20000300800 */
[----:B----4-:R-:W-:-:S03]  /*edb0*/  FADD R148, R116, R148 ;  /* 0x0000009474947221 */ /* 0x010fc60000000000 */
[----:B------:R-:W4:Y:S04]  /*edc0*/  LDL.LU R116, [R1+0x4fc] ;  /* 0x0004fc0001747983 */ /* 0x000f280000300800 */
[----:B------:R0:W-:Y:S01]  /*edd0*/  STL [R1+0x208], R148 ;  /* 0x0002089401007387 */ /* 0x0001e20000100800 */
[----:B-----5:R-:W-:-:S03]  /*ede0*/  FADD R149, R117, R149 ;  /* 0x0000009575957221 */ /* 0x020fc60000000000 */
[----:B0-----:R-:W5:Y:S04]  /*edf0*/  LDL.LU R148, [R1+0x254] ;  /* 0x0002540001947983 */ /* 0x001f680000300800 */
[----:B------:R-:W4:Y:S04]  /*ee00*/  LDL.LU R117, [R1+0x4f8] ;  /* 0x0004f80001757983 */ /* 0x000f280000300800 */
[----:B------:R0:W-:Y:S04]  /*ee10*/  STL [R1+0x20c], R149 ;  /* 0x00020c9501007387 */ /* 0x0001e80000100800 */
[----:B0-----:R-:W4:Y:S01]  /*ee20*/  LDL.LU R149, [R1+0x258] ;  /* 0x0002580001957983 */ /* 0x001f220000300800 */
[----:B---3--:R-:W-:Y:S01]  /*ee30*/  FADD R0, R118, R0 ;  /* 0x0000000076007221 */ /* 0x008fe20000000000 */
[----:B--2---:R-:W-:-:S02]  /*ee40*/  FADD R2, R119, R2 ;  /* 0x0000000277027221 */ /* 0x004fc40000000000 */
[----:B------:R-:W2:Y:S01]  /*ee50*/  LDL.LU R118, [R1+0x4f4] ;  /* 0x0004f40001767983 */ /* 0x000ea20000300800 */
[----:B------:R-:W-:-:S03]  /*ee60*/  FADD R121, R120, R121 ;  /* 0x0000007978797221 */ /* 0x000fc60000000000 */
[----:B------:R0:W-:Y:S01]  /*ee70*/  STL [R1+0x210], R0 ;  /* 0x0002100001007387 */ /* 0x0001e20000100800 */
[----:B------:R-:W-:-:S03]  /*ee80*/  FADD R123, R122, R123 ;  /* 0x0000007b7a7b7221 */ /* 0x000fc60000000000 */
[----:B0-----:R-:W3:Y:S04]  /*ee90*/  LDL.LU R0, [R1+0x25c] ;  /* 0x00025c0001007983 */ /* 0x001ee80000300800 */
[----:B------:R-:W2:Y:S04]  /*eea0*/  LDL.LU R119, [R1+0x4f0] ;  /* 0x0004f00001777983 */ /* 0x000ea80000300800 */
[----:B------:R0:W-:Y:S01]  /*eeb0*/  STL [R1+0x214], R2 ;  /* 0x0002140201007387 */ /* 0x0001e20000100800 */
[----:B------:R-:W-:Y:S01]  /*eec0*/  FADD R125, R124, R125 ;  /* 0x0000007d7c7d7221 */ /* 0x000fe20000000000 */
[----:B------:R-:W-:-:S02]  /*eed0*/  FADD R127, R126, R127 ;  /* 0x0000007f7e7f7221 */ /* 0x000fc40000000000 */
[----:B0-----:R-:W2:Y:S04]  /*eee0*/  LDL.LU R2, [R1+0x260] ;  /* 0x0002600001027983 */ /* 0x001ea80000300800 */
[----:B------:R-:W2:Y:S04]  /*eef0*/  LDL.LU R120, [R1+0x4ec] ;  /* 0x0004ec0001787983 */ /* 0x000ea80000300800 */
[----:B------:R0:W-:Y:S01]  /*ef00*/  STL [R1+0x218], R121 ;  /* 0x0002187901007387 */ /* 0x0001e20000100800 */
[----:B------:R-:W-:-:S03]  /*ef10*/  FADD R129, R128, R129 ;  /* 0x0000008180817221 */ /* 0x000fc60000000000 */
        /* <DEDUP_REMOVED lines=42> */
[----:B------:R0:W-:Y:S04]  /*f1c0*/  STL [R1+0x244], R144 ;  /* 0x0002449001007387 */ /* 0x0001e80000100800 */
[----:B0-----:R-:W2:Y:S04]  /*f1d0*/  LDL.LU R144, [R1+0x278] ;  /* 0x0002780001907983 */ /* 0x001ea80000300800 */
[----:B------:R-:W2:Y:S04]  /*f1e0*/  LDL.LU R138, [R1+0x4a4] ;  /* 0x0004a400018a7983 */ /* 0x000ea80000300800 */
[----:B------:R0:W-:Y:S04]  /*f1f0*/  STL [R1+0x248], R145 ;  /* 0x0002489101007387 */ /* 0x0001e80000100800 */
[----:B0-----:R-:W2:Y:S04]  /*f200*/  LDL.LU R145, [R1+0x27c] ;  /* 0x00027c0001917983 */ /* 0x001ea80000300800 */
[----:B------:R0:W-:Y:S01]  /*f210*/  STL [R1+0x24c], R146 ;  /* 0x00024c9201007387 */ /* 0x0001e20000100800 */
[----:B-----5:R-:W-:-:S03]  /*f220*/  FADD R148, R24, R148 ;  /* 0x0000009418947221 */ /* 0x020fc60000000000 */
[----:B0-----:R-:W5:Y:S04]  /*f230*/  LDL.LU R146, [R1+0x280] ;  /* 0x0002800001927983 */ /* 0x001f680000300800 */
[----:B------:R0:W-:Y:S04]  /*f240*/  STL [R1+0x250], R147 ;  /* 0x0002509301007387 */ /* 0x0001e80000100800 */
[----:B0-----:R-:W5:Y:S01]  /*f250*/  LDL.LU R147, [R1+0x284] ;  /* 0x0002840001937983 */ /* 0x001f620000300800 */
[----:B----4-:R-:W-:-:S03]  /*f260*/  FADD R149, R25, R149 ;  /* 0x0000009519957221 */ /* 0x010fc60000000000 */
[----:B------:R0:W-:Y:S04]  /*f270*/  STL [R1+0x254], R148 ;  /* 0x0002549401007387 */ /* 0x0001e80000100800 */
[----:B0-----:R-:W4:Y:S04]  /*f280*/  LDL.LU R148, [R1+0x288] ;  /* 0x0002880001947983 */ /* 0x001f280000300800 */
[----:B------:R0:W-:Y:S04]  /*f290*/  STL [R1+0x258], R149 ;  /* 0x0002589501007387 */ /* 0x0001e80000100800 */
[----:B0-----:R-:W4:Y:S04]  /*f2a0*/  LDL.LU R149, [R1+0x28c] ;  /* 0x00028c0001957983 */ /* 0x001f280000300800 */
[----:B------:R-:W4:Y:S01]  /*f2b0*/  LDL.LU R150, [R1+0x290] ;  /* 0x0002900001967983 */ /* 0x000f220000300800 */
[----:B---3--:R-:W-:-:S03]  /*f2c0*/  FADD R0, R26, R0 ;  /* 0x000000001a007221 */ /* 0x008fc60000000000 */
[----:B------:R-:W3:Y:S01]  /*f2d0*/  LDL.LU R151, [R1+0x294] ;  /* 0x0002940001977983 */ /* 0x000ee20000300800 */
[----:B--2---:R-:W-:-:S03]  /*f2e0*/  FADD R2, R27, R2 ;  /* 0x000000021b027221 */ /* 0x004fc60000000000 */
[----:B------:R0:W-:Y:S04]  /*f2f0*/  STL [R1+0x25c], R0 ;  /* 0x00025c0001007387 */ /* 0x0001e80000100800 */
[----:B------:R-:W2:Y:S04]  /*f300*/  LDL.LU R27, [R1+0x2c8] ;  /* 0x0002c800011b7983 */ /* 0x000ea80000300800 */
[----:B------:R-:W2:Y:S04]  /*f310*/  LDL.LU R26, [R1+0x2cc] ;  /* 0x0002cc00011a7983 */ /* 0x000ea80000300800 */
[----:B------:R1:W-:Y:S04]  /*f320*/  STL [R1+0x260], R2 ;  /* 0x0002600201007387 */ /* 0x0003e80000100800 */
[----:B------:R-:W2:Y:S04]  /*f330*/  LDL.LU R25, [R1+0x2d0] ;  /* 0x0002d00001197983 */ /* 0x000ea80000300800 */
[----:B------:R-:W2:Y:S04]  /*f340*/  LDL.LU R24, [R1+0x2d4] ;  /* 0x0002d40001187983 */ /* 0x000ea80000300800 */
[----:B0-----:R-:W2:Y:S04]  /*f350*/  LDL.LU R0, [R1+0x2d8] ;  /* 0x0002d80001007983 */ /* 0x001ea80000300800 */
[----:B-1----:R-:W2:Y:S01]  /*f360*/  LDL.LU R2, [R1+0x2dc] ;  /* 0x0002dc0001027983 */ /* 0x002ea20000300800 */
[----:B------:R-:W-:-:S05]  /*f370*/  FADD R139, R28, R139 ;  /* 0x0000008b1c8b7221 */ /* 0x000fca0000000000 */
[----:B------:R0:W-:Y:S04]  /*f380*/  STL [R1+0x264], R139 ;  /* 0x0002648b01007387 */ /* 0x0001e80000100800 */
[----:B0-----:R-:W2:Y:S01]  /*f390*/  LDL.LU R139, [R1+0x4a0] ;  /* 0x0004a000018b7983 */ /* 0x001ea20000300800 */
[----:B------:R-:W-:-:S03]  /*f3a0*/  FADD R140, R29, R140 ;  /* 0x0000008c1d8c7221 */ /* 0x000fc60000000000 */
[----:B------:R-:W2:Y:S04]  /*f3b0*/  LDL.LU R28, [R1+0x2c4] ;  /* 0x0002c400011c7983 */ /* 0x000ea80000300800 */
        /* <DEDUP_REMOVED lines=20> */
[----:B------:R0:W-:Y:S01]  /*f500*/  STL [R1+0x27c], R145 ;  /* 0x00027c9101007387 */ /* 0x0001e20000100800 */
[----:B-----5:R-:W-:-:S03]  /*f510*/  FADD R146, R35, R146 ;  /* 0x0000009223927221 */ /* 0x020fc60000000000 */
[----:B0-----:R-:W5:Y:S04]  /*f520*/  LDL.LU R145, [R1+0x488] ;  /* 0x0004880001917983 */ /* 0x001f680000300800 */
[----:B------:R-:W5:Y:S04]  /*f530*/  LDL.LU R34, [R1+0x2ac] ;  /* 0x0002ac0001227983 */ /* 0x000f680000300800 */
[----:B------:R0:W-:Y:S01]  /*f540*/  STL [R1+0x280], R146 ;  /* 0x0002809201007387 */ /* 0x0001e20000100800 */
[----:B------:R-:W-:-:S03]  /*f550*/  FADD R147, R36, R147 ;  /* 0x0000009324937221 */ /* 0x000fc60000000000 */
[----:B0-----:R-:W5:Y:S04]  /*f560*/  LDL.LU R146, [R1+0x484] ;  /* 0x0004840001927983 */ /* 0x001f680000300800 */
[----:B------:R-:W5:Y:S01]  /*f570*/  LDL.LU R35, [R1+0x2a8] ;  /* 0x0002a80001237983 */ /* 0x000f620000300800 */
[----:B----4-:R-:W-:-:S03]  /*f580*/  FADD R148, R37, R148 ;  /* 0x0000009425947221 */ /* 0x010fc60000000000 */
[----:B------:R0:W-:Y:S04]  /*f590*/  STL [R1+0x284], R147 ;  /* 0x0002849301007387 */ /* 0x0001e80000100800 */
[----:B0-----:R-:W4:Y:S01]  /*f5a0*/  LDL.LU R147, [R1+0x480] ;  /* 0x0004800001937983 */ /* 0x001f220000300800 */
[----:B------:R-:W-:-:S03]  /*f5b0*/  FADD R149, R38, R149 ;  /* 0x0000009526957221 */ /* 0x000fc60000000000 */
[----:B------:R-:W4:Y:S01]  /*f5c0*/  LDL.LU R36, [R1+0x2a4] ;  /* 0x0002a40001247983 */ /* 0x000f220000300800 */
[----:B------:R-:W-:-:S03]  /*f5d0*/  FADD R150, R39, R150 ;  /* 0x0000009627967221 */ /* 0x000fc60000000000 */
[----:B------:R0:W-:Y:S04]  /*f5e0*/  STL [R1+0x288], R148 ;  /* 0x0002889401007387 */ /* 0x0001e80000100800 */
[----:B0-----:R-:W4:Y:S04]  /*f5f0*/  LDL.LU R148, [R1+0x47c] ;  /* 0x00047c0001947983 */ /* 0x001f280000300800 */
[----:B------:R-:W4:Y:S04]  /*f600*/  LDL.LU R37, [R1+0x2a0] ;  /* 0x0002a00001257983 */ /* 0x000f280000300800 */
[----:B------:R0:W-:Y:S04]  /*f610*/  STL [R1+0x28c], R149 ;  /* 0x00028c9501007387 */ /* 0x0001e80000100800 */
[----:B0-----:R-:W4:Y:S04]  /*f620*/  LDL.LU R149, [R1+0x478] ;  /* 0x0004780001957983 */ /* 0x001f280000300800 */
[----:B------:R-:W4:Y:S04]  /*f630*/  LDL.LU R38, [R1+0x29c] ;  /* 0x00029c0001267983 */ /* 0x000f280000300800 */
[----:B------:R0:W-:Y:S04]  /*f640*/  STL [R1+0x290], R150 ;  /* 0x0002909601007387 */ /* 0x0001e80000100800 */
[----:B0-----:R-:W4:Y:S04]  /*f650*/  LDL.LU R150, [R1+0x474] ;  /* 0x0004740001967983 */ /* 0x001f280000300800 */
[----:B------:R-:W4:Y:S01]  /*f660*/  LDL.LU R39, [R1+0x298] ;  /* 0x0002980001277983 */ /* 0x000f220000300800 */
[----:B---3--:R-:W-:-:S05]  /*f670*/  FADD R151, R40, R151 ;  /* 0x0000009728977221 */ /* 0x008fca0000000000 */
[----:B------:R0:W-:Y:S01]  /*f680*/  STL [R1+0x294], R151 ;  /* 0x0002949701007387 */ /* 0x0001e20000100800 */
[----:B--2---:R-:W-:-:S03]  /*f690*/  FADD R27, R53, R27 ;  /* 0x0000001b351b7221 */ /* 0x004fc60000000000 */
[----:B0-----:R-:W2:Y:S01]  /*f6a0*/  LDL.LU R151, [R1+0x470] ;  /* 0x0004700001977983 */ /* 0x001ea20000300800 */
        /* <DEDUP_REMOVED lines=11> */
[----:B-----5:R-:W-:Y:S01]  /*f760*/  FADD R34, R46, R34 ;  /* 0x000000222e227221 */ /* 0x020fe20000000000 */
[----:B------:R-:W-:Y:S01]  /*f770*/  FADD R35, R45, R35 ;  /* 0x000000232d237221 */ /* 0x000fe20000000000 */
[----:B----4-:R-:W-:Y:S01]  /*f780*/  FADD R36, R44, R36 ;  /* 0x000000242c247221 */ /* 0x010fe20000000000 */
[----:B------:R-:W-:Y:S01]  /*f790*/  FADD R37, R43, R37 ;  /* 0x000000252b257221 */ /* 0x000fe20000000000 */
[----:B------:R-:W-:Y:S01]  /*f7a0*/  FADD R38, R42, R38 ;  /* 0x000000262a267221 */ /* 0x000fe20000000000 */
[----:B------:R-:W-:-:S05]  /*f7b0*/  FADD R39, R41, R39 ;  /* 0x0000002729277221 */ /* 0x000fca0000000000 */
[----:B------:R0:W-:Y:S04]  /*f7c0*/  STL [R1+0x298], R39 ;  /* 0x0002982701007387 */ /* 0x0001e80000100800 */
        /* <DEDUP_REMOVED lines=14> */
[----:B------:R-:W2:Y:S04]  /*f8b0*/  LDL.LU R52, [R1+0x2e0] ;  /* 0x0002e00001347983 */ /* 0x000ea80000300800 */
[----:B------:R2:W-:Y:S04]  /*f8c0*/  STL [R1+0x2d4], R24 ;  /* 0x0002d41801007387 */ /* 0x0005e80000100800 */
[----:B------:R-:W2:Y:S04]  /*f8d0*/  LDL.LU R51, [R1+0x2e4] ;  /* 0x0002e40001337983 */ /* 0x000ea80000300800 */
[----:B------:R2:W-:Y:S04]  /*f8e0*/  STL [R1+0x2d8], R0 ;  /* 0x0002d80001007387 */ /* 0x0005e80000100800 */
        /* <DEDUP_REMOVED lines=13> */
[----:B-1----:R-:W2:Y:S04]  /*f9c0*/  LDL.LU R38, [R1+0x318] ;  /* 0x0003180001267983 */ /* 0x002ea80000300800 */
[----:B---3--:R-:W3:Y:S04]  /*f9d0*/  LDL.LU R37, [R1+0x31c] ;  /* 0x00031c0001257983 */ /* 0x008ee80000300800 */
[----:B----4-:R-:W4:Y:S04]  /*f9e0*/  LDL.LU R36, [R1+0x320] ;  /* 0x0003200001247983 */ /* 0x010f280000300800 */
[----:B-----5:R-:W5:Y:S04]  /*f9f0*/  LDL.LU R35, [R1+0x324] ;  /* 0x0003240001237983 */ /* 0x020f680000300800 */
[----:B--2---:R-:W2:Y:S04]  /*fa00*/  LDL.LU R34, [R1+0x328] ;  /* 0x0003280001227983 */ /* 0x004ea80000300800 */
        /* <DEDUP_REMOVED lines=12> */
[----:B------:R-:W-:Y:S01]  /*fad0*/  FADD R52, R59, R52 ;  /* 0x000000343b347221 */ /* 0x000fe20000000000 */
        /* <DEDUP_REMOVED lines=28> */
[----:B---3--:R-:W-:-:S03]  /*fca0*/  FADD R37, R74, R37 ;  /* 0x000000254a257221 */ /* 0x008fc60000000000 */
[----:B------:R3:W-:Y:S01]  /*fcb0*/  STL [R1+0x318], R38 ;  /* 0x0003182601007387 */ /* 0x0007e20000100800 */
[----:B----4-:R-:W-:-:S03]  /*fcc0*/  FADD R36, R75, R36 ;  /* 0x000000244b247221 */ /* 0x010fc60000000000 */
[----:B------:R4:W-:Y:S01]  /*fcd0*/  STL [R1+0x31c], R37 ;  /* 0x00031c2501007387 */ /* 0x0009e20000100800 */
[----:B-----5:R-:W-:-:S03]  /*fce0*/  FADD R35, R76, R35 ;  /* 0x000000234c237221 */ /* 0x020fc60000000000 */
[----:B------:R5:W-:Y:S01]  /*fcf0*/  STL [R1+0x320], R36 ;  /* 0x0003202401007387 */ /* 0x000be20000100800 */
[----:B--2---:R-:W-:-:S03]  /*fd00*/  FADD R34, R77, R34 ;  /* 0x000000224d227221 */ /* 0x004fc60000000000 */
        /* <DEDUP_REMOVED lines=22> */
[----:B0-----:R-:W2:Y:S01]  /*fe70*/  LDL.LU R52, [R1+0x35c] ;  /* 0x00035c0001347983 */ /* 0x001ea20000300800 */
[----:B------:R-:W-:-:S03]  /*fe80*/  FADD R2, R89, R2 ;  /* 0x0000000259027221 */ /* 0x000fc60000000000 */
[----:B------:R0:W-:Y:S04]  /*fe90*/  STL [R1+0x350], R24 ;  /* 0x0003501801007387 */ /* 0x0001e80000100800 */
[----:B-1----:R-:W2:Y:S04]  /*fea0*/  LDL.LU R51, [R1+0x360] ;  /* 0x0003600001337983 */ /* 0x002ea80000300800 */
        /* <DEDUP_REMOVED lines=181> */
[----:B------:R-:W-:Y:S01]  /*10a00*/  FADD R0, R150, R0 ;  /* 0x0000000096007221 */ /* 0x000fe20000000000 */
[----:B------:R-:W-:-:S05]  /*10a10*/  FADD R2, R2, R151 ;  /* 0x0000009702027221 */ /* 0x000fca0000000000 */
[----:B------:R0:W-:Y:S04]  /*10a20*/  STL [R1+0x450], R2 ;  /* 0x0004500201007387 */ /* 0x0001e80000100800 */
[----:B------:R0:W-:Y:S04]  /*10a30*/  STL [R1+0x448], R24 ;  /* 0x0004481801007387 */ /* 0x0001e80000100800 */
[----:B------:R0:W-:Y:S02]  /*10a40*/  STL [R1+0x44c], R0 ;  /* 0x00044c0001007387 */ /* 0x0001e40000100800 */
.L_x_32:
[----:B0-----:R-:W0:Y:S02]  /*10a50*/  LDC R0, c[0x0][0x28c] ;  /* 0x0000a300ff007b82 */ /* 0x001e240000000800 */
[----:B0-----:R-:W-:-:S13]  /*10a60*/  ISETP.GE.AND P1, PT, R0, 0x1, PT ;  /* 0x000000010000780c */ /* 0x001fda0003f26270 */
[----:B------:R-:W-:Y:S05]  /*10a70*/  @!P1 BRA `(.L_x_33) ;  /* 0x0000000000649947 */ /* 0x000fea0003800000 */
[----:B------:R-:W-:-:S06]  /*10a80*/  UISETP.NE.AND UP0, UPT, UR22, 0x3, UPT ;  /* 0x000000031600788c */ /* 0x000fcc000bf05270 */
[----:B------:R-:W-:-:S13]  /*10a90*/  PLOP3.LUT P1, PT, PT, PT, UP0, 0x80, 0x0 ;  /* 0x000000000000781c */ /* 0x000fda0003f2f008 */
[----:B------:R-:W-:Y:S05]  /*10aa0*/  @!P1 BRA `(.L_x_34) ;  /* 0x0000000000049947 */ /* 0x000fea0003800000 */
[----:B------:R-:W-:Y:S01]  /*10ab0*/  BPT.TRAP 0x1 ;  /* 0x000000040000795c */ /* 0x000fe20000300000 */
.L_x_34:
[----:B------:R-:W-:Y:S04]  /*10ac0*/  BSSY B0, `(.L_x_35) ;  /* 0x0000010000007945 */ /* 0x000fe80003800000 */
[----:B------:R-:W-:Y:S05]  /*10ad0*/  @!P0 BRA `(.L_x_36) ;  /* 0x0000000000388947 */ /* 0x000fea0003800000 */
[----:B------:R-:W2:Y:S01]  /*10ae0*/  LDL R2, [R1+0x454] ;  /* 0x0004540001027983 */ /* 0x000ea20000100800 */
[----:B------:R-:W-:-:S04]  /*10af0*/  UISETP.LT.AND UP0, UPT, UR9, 0x1, UPT ;  /* 0x000000010900788c */ /* 0x000fc8000bf01270 */
[----:B------:R-:W-:-:S04]  /*10b00*/  USEL UR8, UR9, 0x1, UP0 ;  /* 0x0000000109087887 */ /* 0x000fc80008000000 */
[----:B------:R-:W-:-:S04]  /*10b10*/  UIADD3 UR8, UR5, UR9, -UR8 ;  /* 0x0000000905087290 */ /* 0x000fc8000fffe808 */
[----:B------:R-:W-:-:S04]  /*10b20*/  UIMAD.WIDE.U32 UR6, UR8, 0x24924925, URZ ;  /* 0x24924925080678a5 */ /* 0x000fc8000f8e003f */
[----:B------:R-:W-:-:S04]  /*10b30*/  UIADD3 UR6, UR8, -UR7, URZ ;  /* 0x8000000708067290 */ /* 0x000fc8000fffe03f */
[----:B------:R-:W-:-:S04]  /*10b40*/  ULEA.HI UR6, UR6, UR7, URZ, 0x1f ;  /* 0x0000000706067291 */ /* 0x000fc8000f8ff83f */
[----:B------:R-:W-:-:S04]  /*10b50*/  USHF.R.U32.HI UR6, URZ, 0x2, UR6 ;  /* 0x000000023f067899 */ /* 0x000fc80008011606 */
[----:B------:R-:W-:-:S04]  /*10b60*/  UIMAD UR6, UR6, -0x7, UR8 ;  /* 0xfffffff9060678a4 */ /* 0x000fc8000f8e0208 */
[----:B------:R-:W-:-:S04]  /*10b70*/  ULEA UR6, UR6, UR11, 0x3 ;  /* 0x0000000b06067291 */ /* 0x000fc8000f8e183f */
[----:B------:R-:W-:-:S06]  /*10b80*/  UIADD3 UR6, UR6, 0x38, URZ ;  /* 0x0000003806067890 */ /* 0x000fcc000fffe03f */
[----:B------:R-:W-:-:S05]  /*10b90*/  IMAD.U32 R0, RZ, RZ, UR6 ;  /* 0x00000006ff007e24 */ /* 0x000fca000f8e00ff */
[----:B--2---:R-:W-:-:S04]  /*10ba0*/  PRMT R0, R2, 0x654, R0 ;  /* 0x0000065402007816 */ /* 0x004fc80000000000 */
[----:B------:R0:W-:Y:S03]  /*10bb0*/  SYNCS.ARRIVE.TRANS64.RED.A1T0 RZ, [R0+URZ], RZ ;  /* 0x000000ff00ff79a7 */ /* 0x0001e6000810043f */
.L_x_36:
[----:B------:R-:W-:Y:S05]  /*10bc0*/  BSYNC B0 ;  /* 0x0000000000007941 */ /* 0x000fea0003800000 */
.L_x_35:
[----:B------:R-:W-:-:S06]  /*10bd0*/  UISETP.GT.U32.AND UP0, UPT, UR13, 0x1, UPT ;  /* 0x000000010d00788c */ /* 0x000fcc000bf04070 */
[----:B------:R-:W-:-:S13]  /*10be0*/  PLOP3.LUT P1, PT, PT, PT, UP0, 0x80, 0x0 ;  /* 0x000000000000781c */ /* 0x000fda0003f2f008 */
[----:B------:R-:W-:Y:S05]  /*10bf0*/  @P1 BRA `(.L_x_33) ;  /* 0x0000000000041947 */ /* 0x000fea0003800000 */
[----:B------:R-:W-:Y:S01]  /*10c00*/  BPT.TRAP 0x1 ;  /* 0x000000040000795c */ /* 0x000fe20000300000 */
.L_x_33:
[----:B------:R-:W2:Y:S01]  /*10c10*/  LDL.LU R27, [R1+0x464] ;  /* 0x00046400011b7983 */ /* 0x000ea20000300800 */
[----:B------:R-:W3:Y:S01]  /*10c20*/  LDC R24, c[0x0][0x288] ;  /* 0x0000a200ff187b82 */ /* 0x000ee20000000800 */
[----:B------:R-:W4:Y:S01]  /*10c30*/  S2R R26, SR_TID.X ;  /* 0x00000000001a7919 */ /* 0x000f220000002100 */
[----:B------:R-:W-:Y:S01]  /*10c40*/  UIADD3 UR8, UR9, UR5, URZ ;  /* 0x0000000509087290 */ /* 0x000fe2000fffe03f */
[----:B------:R-:W-:Y:S01]  /*10c50*/  ULDC UR6, c[0x0][0x284] ;  /* 0x0000a10000067ab9 */ /* 0x000fe20000000800 */
[----:B------:R-:W0:Y:S02]  /*10c60*/  LDL.LU R25, [R1+0x460] ;  /* 0x0004600001197983 */ /* 0x000e240000300800 */
[----:B------:R-:W-:Y:S01]  /*10c70*/  UISETP.GT.U32.AND UP0, UPT, UR8, 0x6, UPT ;  /* 0x000000060800788c */ /* 0x000fe2000bf04070 */
[----:B------:R-:W-:Y:S01]  /*10c80*/  IMAD.MOV.U32 R40, RZ, RZ, -0x1 ;  /* 0xffffffffff287424 */ /* 0x000fe200078e00ff */
[----:B------:R-:W-:Y:S02]  /*10c90*/  USHF.R.S32.HI UR11, URZ, 0x1f, UR10 ;  /* 0x0000001f3f0b7899 */ /* 0x000fe4000801140a */
[----:B------:R-:W-:-:S02]  /*10ca0*/  UISETP.LT.U32.AND UP0, UPT, UR9, 0x7, UP0 ;  /* 0x000000070900788c */ /* 0x000fc40008701070 */
[----:B------:R-:W-:Y:S01]  /*10cb0*/  UISETP.GE.U32.AND UP1, UPT, UR9, 0x7, UPT ;  /* 0x000000070900788c */ /* 0x000fe2000bf26070 */
[----:B------:R-:W-:Y:S01]  /*10cc0*/  ULDC.64 UR16, c[0x0][0x5d0] ;  /* 0x0001740000107ab9 */ /* 0x000fe20000000a00 */
[----:B------:R-:W-:-:S04]  /*10cd0*/  USEL UR12, URZ, 0x1, !UP0 ;  /* 0x000000013f0c7887 */ /* 0x000fc8000c000000 */
[----:B------:R-:W-:Y:S01]  /*10ce0*/  ULOP3.LUT UR4, UR4, UR12, URZ, 0x3c, !UPT ;  /* 0x0000000c04047292 */ /* 0x000fe2000f8e3c3f */
[C---:B----4-:R-:W-:Y:S01]  /*10cf0*/  LOP3.LUT R2, R26.reuse, 0x3, RZ, 0xc0, !PT ;  /* 0x000000031a027812 */ /* 0x050fe200078ec0ff */
[----:B------:R-:W-:Y:S01]  /*10d00*/  IMAD.SHL.U32 R32, R26, 0x2, RZ ;  /* 0x000000021a207824 */ /* 0x000fe200078e00ff */
[----:B------:R-:W-:-:S03]  /*10d10*/  SHF.R.U32.HI R34, RZ, 0x7, R26 ;  /* 0x00000007ff227819 */ /* 0x000fc6000001161a */
[----:B---3--:R-:W-:Y:S01]  /*10d20*/  IMAD R2, R2, -0x2, R24 ;  /* 0xfffffffe02027824 */ /* 0x008fe200078e0218 */
[----:B------:R-:W-:Y:S02]  /*10d30*/  LOP3.LUT R34, R34, 0x1, RZ, 0xc0, !PT ;  /* 0x0000000122227812 */ /* 0x000fe400078ec0ff */
[----:B------:R-:W-:-:S03]  /*10d40*/  LOP3.LUT R32, R32, 0x6, RZ, 0xc0, !PT ;  /* 0x0000000620207812 */ /* 0x000fc600078ec0ff */
[----:B------:R-:W-:Y:S02]  /*10d50*/  IMAD.SHL.U32 R35, R34, 0x40, RZ ;  /* 0x0000004022237824 */ /* 0x000fe400078e00ff */
[----:B--2---:R-:W-:-:S04]  /*10d60*/  IMAD.WIDE R38, R27, 0x100, RZ ;  /* 0x000001001b267825 */ /* 0x004fc800078e02ff */
[----:B0-----:R-:W-:Y:S01]  /*10d70*/  IMAD.SHL.U32 R0, R25, 0x100, RZ ;  /* 0x0000010019007824 */ /* 0x001fe200078e00ff */
[----:B------:R-:W-:-:S04]  /*10d80*/  PRMT R32, R32, 0x6540, R25 ;  /* 0x0000654020207816 */ /* 0x000fc80000000019 */
[----:B------:R-:W-:Y:S01]  /*10d90*/  ISETP.GE.AND P1, PT, R0, R24, PT ;  /* 0x000000180000720c */ /* 0x000fe20003f26270 */
[----:B------:R-:W-:Y:S01]  /*10da0*/  IMAD.IADD R0, R2, 0x1, -R0 ;  /* 0x0000000102007824 */ /* 0x000fe200078e0a00 */
[----:B------:R-:W-:Y:S02]  /*10db0*/  SHF.R.U32.HI R2, RZ, 0x2, R26 ;  /* 0x00000002ff027819 */ /* 0x000fe4000001161a */
[----:B------:R-:W-:Y:S01]  /*10dc0*/  LOP3.LUT R24, R26, 0x60, RZ, 0xc0, !PT ;  /* 0x000000601a187812 */ /* 0x000fe200078ec0ff */
[----:B------:R-:W-:Y:S01]  /*10dd0*/  IMAD.U32 R26, RZ, RZ, UR16 ;  /* 0x00000010ff1a7e24 */ /* 0x000fe2000f8e00ff */
[----:B------:R-:W-:Y:S02]  /*10de0*/  LOP3.LUT R2, R2, 0x7, RZ, 0xc0, !PT ;  /* 0x0000000702027812 */ /* 0x000fe400078ec0ff */
[----:B------:R-:W-:Y:S02]  /*10df0*/  SHF.R.U32.HI R24, RZ, 0x1, R24 ;  /* 0x00000001ff187819 */ /* 0x000fe40000011618 */
[----:B------:R-:W-:-:S02]  /*10e00*/  LOP3.LUT R35, R35, 0x40, R2, 0xe2, !PT ;  /* 0x0000004023237812 */ /* 0x000fc400078ee202 */
[----:B------:R-:W-:Y:S02]  /*10e10*/  IADD3 R2, RZ, -R24, -R2 ;  /* 0x80000018ff027210 */ /* 0x000fe40007ffe802 */
[----:B------:R-:W-:Y:S02]  /*10e20*/  SHF.R.S32.HI R33, RZ, 0x1f, R32 ;  /* 0x0000001fff217819 */ /* 0x000fe40000011420 */
[----:B------:R-:W-:Y:S01]  /*10e30*/  LOP3.LUT R35, R38, R35, R24, 0xfe, !PT ;  /* 0x0000002326237212 */ /* 0x000fe200078efe18 */
[----:B------:R-:W-:Y:S02]  /*10e40*/  IMAD R34, R34, -0x40, R2 ;  /* 0xffffffc022227824 */ /* 0x000fe400078e0202 */
[----:B------:R-:W-:Y:S02]  /*10e50*/  IMAD.SHL.U32 R2, R27, 0x100, RZ ;  /* 0x000001001b027824 */ /* 0x000fe400078e00ff */
[----:B------:R-:W-:-:S03]  /*10e60*/  IMAD.WIDE.U32 R26, R26, UR10, R32 ;  /* 0x0000000a1a1a7c25 */ /* 0x000fc6000f8e0020 */
[C---:B------:R-:W-:Y:S02]  /*10e70*/  IADD3 R34, -R2.reuse, UR6, R34 ;  /* 0x0000000602227c10 */ /* 0x040fe4000fffe122 */
[----:B------:R-:W-:Y:S01]  /*10e80*/  ISETP.GE.OR P1, PT, R2, UR6, P1 ;  /* 0x0000000602007c0c */ /* 0x000fe20008f26670 */
[----:B------:R-:W-:Y:S02]  /*10e90*/  UIMAD.WIDE.U32 UR6, UR8, 0x24924925, URZ ;  /* 0x24924925080678a5 */ /* 0x000fe4000f8e003f */
[----:B------:R-:W-:Y:S02]  /*10ea0*/  UIMAD UR6, UR11, UR16, URZ ;  /* 0x000000100b0672a4 */ /* 0x000fe4000f8e023f */
[----:B------:R-:W-:Y:S02]  /*10eb0*/  UIADD3 UR5, UR8, -UR7, URZ ;  /* 0x8000000708057290 */ /* 0x000fe4000fffe03f */
[----:B------:R-:W-:Y:S02]  /*10ec0*/  UIMAD UR6, UR10, UR17, UR6 ;  /* 0x000000110a0672a4 */ /* 0x000fe4000f8e0206 */
[----:B------:R-:W-:-:S04]  /*10ed0*/  ULEA.HI UR5, UR5, UR7, URZ, 0x1f ;  /* 0x0000000705057291 */ /* 0x000fc8000f8ff83f */
[----:B------:R-:W-:Y:S01]  /*10ee0*/  USHF.R.U32.HI UR5, URZ, 0x2, UR5 ;  /* 0x000000023f057899 */ /* 0x000fe20008011605 */
[----:B------:R-:W-:-:S03]  /*10ef0*/  VIADD R27, R27, UR6 ;  /* 0x000000061b1b7c36 */ /* 0x000fc60008000000 */
[----:B------:R-:W-:Y:S02]  /*10f00*/  @UP1 ULOP3.LUT UR4, UR4, 0x1, UR5, 0x78, !UPT ;  /* 0x0000000104041892 */ /* 0x000fe4000f8e7805 */
[----:B------:R-:W-:Y:S01]  /*10f10*/  UIMAD UR5, UR5, -0x7, UR8 ;  /* 0xfffffff9050578a4 */ /* 0x000fe2000f8e0208 */
[----:B------:R-:W-:Y:S11]  /*10f20*/  @P1 BRA `(.L_x_37) ;  /* 0x0000012400b41947 */ /* 0x000ff60003800000 */
[----:B------:R-:W0:Y:S01]  /*10f30*/  LDC.64 R28, c[0x0][0x5c8] ;  /* 0x00017200ff1c7b82 */ /* 0x000e220000000a00 */
[----:B------:R-:W-:Y:S01]  /*10f40*/  ULDC.64 UR6, c[0x0][0x5c0] ;  /* 0x0001700000067ab9 */ /* 0x000fe20000000a00 */
[----:B------:R-:W-:Y:S01]  /*10f50*/  BSSY B0, `(.L_x_37) ;  /* 0x000126a000007945 */ /* 0x000fe20003800000 */
[-C--:B0-----:R-:W-:Y:S01]  /*10f60*/  IMAD R2, R39, R28.reuse, RZ ;  /* 0x0000001c27027224 */ /* 0x081fe200078e02ff */
[----:B------:R-:W-:Y:S01]  /*10f70*/  SHF.L.U64.HI R36, R28, 0x3, R29 ;  /* 0x000000031c247819 */ /* 0x000fe2000001021d */
[----:B------:R-:W-:-:S04]  /*10f80*/  IMAD.WIDE.U32 R26, R35, R28, R26 ;  /* 0x0000001c231a7225 */ /* 0x000fc800078e001a */
[----:B------:R-:W-:Y:S01]  /*10f90*/  IMAD R2, R35, R29, R2 ;  /* 0x0000001d23027224 */ /* 0x000fe200078e0202 */
[----:B------:R-:W-:Y:S02]  /*10fa0*/  LEA R30, P2, R28, R26, 0x7 ;  /* 0x0000001a1c1e7211 */ /* 0x000fe400078438ff */
[----:B------:R-:W-:Y:S01]  /*10fb0*/  IADD3 R24, P1, R26, UR6, RZ ;  /* 0x000000061a187c10 */ /* 0x000fe2000ff3e0ff */
[----:B------:R-:W-:Y:S02]  /*10fc0*/  IMAD.IADD R2, R27, 0x1, R2 ;  /* 0x000000011b027824 */ /* 0x000fe400078e0202 */
[----:B------:R-:W-:-:S03]  /*10fd0*/  IMAD.SHL.U32 R27, R28, 0x8, RZ ;  /* 0x000000081c1b7824 */ /* 0x000fc600078e00ff */
[----:B------:R-:W-:Y:S02]  /*10fe0*/  LEA.HI.X R31, R28, R2, R29, 0x7, P2 ;  /* 0x000000021c1f7211 */ /* 0x000fe400010f3c1d */
[--C-:B------:R-:W-:Y:S02]  /*10ff0*/  IADD3 R26, P5, P6, R26, UR6, R27.reuse ;  /* 0x000000061a1a7c10 */ /* 0x100fe4000febe01b */
[----:B------:R-:W-:Y:S02]  /*11000*/  IADD3 R28, P2, P3, R30, UR6, R27 ;  /* 0x000000061e1c7c10 */ /* 0x000fe4000fb5e01b */
[C---:B------:R-:W-:Y:S02]  /*11010*/  IADD3.X R27, R2.reuse, UR7, R36, P5, P6 ;  /* 0x00000007021b7c10 */ /* 0x040fe4000afec424 */
[----:B------:R-:W-:Y:S02]  /*11020*/  FSETP.NEU.AND P5, PT, RZ, UR21, PT ;  /* 0x00000015ff007c0b */ /* 0x000fe4000bfad000 */
[----:B------:R-:W-:-:S02]  /*11030*/  IADD3.X R25, R2, UR7, RZ, P1, !PT ;  /* 0x0000000702197c10 */ /* 0x000fc40008ffe4ff */
[----:B------:R-:W-:Y:S02]  /*11040*/  IADD3 R30, P1, R30, UR6, RZ ;  /* 0x000000061e1e7c10 */ /* 0x000fe4000ff3e0ff */
[C---:B------:R-:W-:Y:S02]  /*11050*/  IADD3.X R29, R31.reuse, UR7, R36, P2, P3 ;  /* 0x000000071f1d7c10 */ /* 0x040fe400097e6424 */
[----:B------:R-:W-:-:S05]  /*11060*/  IADD3.X R31, R31, UR7, RZ, P1, !PT ;  /* 0x000000071f1f7c10 */ /* 0x000fca0008ffe4ff */
[----:B------:R-:W-:Y:S05]  /*11070*/  @!P5 BRA `(.L_x_38) ;  /* 0x000000d800f8d947 */ /* 0x000fea0003800000 */
[----:B------:R-:W-:Y:S01]  /*11080*/  ULDC.64 UR6, c[0x0][0x5b8] ;  /* 0x00016e0000067ab9 */ /* 0x000fe20000000a00 */
[----:B------:R-:W-:Y:S01]  /*11090*/  BSSY B1, `(.L_x_39) ;  /* 0x0000013000017945 */ /* 0x000fe20003800000 */
[----:B------:R-:W-:Y:S01]  /*110a0*/  IMAD.U32 R2, RZ, RZ, UR6 ;  /* 0x00000006ff027e24 */ /* 0x000fe2000f8e00ff */
[----:B------:R-:W-:-:S03]  /*110b0*/  UIMAD UR6, UR11, UR6, URZ ;  /* 0x000000060b0672a4 */ /* 0x000fc6000f8e023f */
[----:B------:R-:W-:Y:S01]  /*110c0*/  IMAD.WIDE.U32 R32, R2, UR10, R32 ;  /* 0x0000000a02207c25 */ /* 0x000fe2000f8e0020 */
[----:B------:R-:W-:-:S03]  /*110d0*/  UIMAD UR6, UR10, UR7, UR6 ;  /* 0x000000070a0672a4 */ /* 0x000fc6000f8e0206 */
[----:B------:R-:W-:Y:S01]  /*110e0*/  IMAD.MOV.U32 R36, RZ, RZ, R32 ;  /* 0x000000ffff247224 */ /* 0x000fe200078e0020 */
[----:B------:R-:W-:Y:S02]  /*110f0*/  ULDC.64 UR10, c[0x0][0x5a8] ;  /* 0x00016a00000a7ab9 */ /* 0x000fe40000000a00 */
[----:B------:R-:W-:Y:S01]  /*11100*/  VIADD R37, R33, UR6 ;  /* 0x0000000621257c36 */ /* 0x000fe20008000000 */
[----:B------:R-:W-:Y:S02]  /*11110*/  ULDC.64 UR6, c[0x0][0x5b0] ;  /* 0x00016c0000067ab9 */ /* 0x000fe40000000a00 */
[----:B------:R-:W-:Y:S02]  /*11120*/  IMAD R2, R39, UR6, RZ ;  /* 0x0000000627027c24 */ /* 0x000fe4000f8e02ff */
[----:B------:R-:W-:-:S04]  /*11130*/  IMAD.WIDE.U32 R32, R35, UR6, R36 ;  /* 0x0000000623207c25 */ /* 0x000fc8000f8e0024 */
[----:B------:R-:W-:Y:S01]  /*11140*/  IMAD R2, R35, UR7, R2 ;  /* 0x0000000723027c24 */ /* 0x000fe2000f8e0202 */
[----:B------:R-:W-:-:S04]  /*11150*/  IADD3 R32, P1, R32, UR10, RZ ;  /* 0x0000000a20207c10 */ /* 0x000fc8000ff3e0ff */
[--C-:B------:R-:W-:Y:S02]  /*11160*/  IADD3.X R33, R33, UR11, R2.reuse, P1, !PT ;  /* 0x0000000b21217c10 */ /* 0x100fe40008ffe402 */
[----:B------:R-:W-:Y:S02]  /*11170*/  ISETP.GE.AND P1, PT, R34, 0x1, PT ;  /* 0x000000012200780c */ /* 0x000fe40003f26270 */
[----:B------:R-:W-:Y:S02]  /*11180*/  PRMT R2, RZ, 0x7610, R2 ;  /* 0x00007610ff027816 */ /* 0x000fe40000000002 */
[----:B------:R-:W-:-:S13]  /*11190*/  ISETP.LT.OR P2, PT, R0, 0x1, !P1 ;  /* 0x000000010000780c */ /* 0x000fda0004f41670 */
[----:B------:R-:W-:Y:S05]  /*111a0*/  @P2 BRA `(.L_x_40) ;  /* 0x0000000000042947 */ /* 0x000fea0003800000 */
[----:B------:R0:W5:Y:S02]  /*111b0*/  LDG.E.U8 R2, desc[UR14][R32.64] ;  /* 0x0000000e20027981 */ /* 0x000164000c1e1100 */
.L_x_40:
[----:B------:R-:W-:Y:S05]  /*111c0*/  BSYNC B1 ;  /* 0x0000000000017941 */ /* 0x000fea0003800000 */
.L_x_39:
[----:B-----5:R-:W-:Y:S01]  /*111d0*/  LOP3.LUT R2, R2, 0xff, RZ, 0xc0, !PT ;  /* 0x000000ff02027812 */ /* 0x020fe200078ec0ff */
[----:B------:R-:W-:Y:S03]  /*111e0*/  BSSY B1, `(.L_x_41) ;  /* 0x000000b000017945 */ /* 0x000fe60003800000 */
[----:B------:R-:W-:-:S05]  /*111f0*/  F2FP.F16.E5M2.UNPACK_B R2, R2 ;  /* 0x00000002ff02723e */ /* 0x000fca00020004ff */
[----:B------:R-:W-:-:S05]  /*11200*/  HADD2.F32 R2, -RZ, R2.H0_H0 ;  /* 0x20000002ff027230 */ /* 0x000fca0000004100 */
[----:B------:R-:W-:-:S04]  /*11210*/  FMUL R2, R2, UR21 ;  /* 0x0000001502027c20 */ /* 0x000fc80008400000 */
[--C-:B------:R-:W-:Y:S01]  /*11220*/  FFMA R3, R3, UR20, R2.reuse ;  /* 0x0000001403037c23 */ /* 0x100fe20008000002 */
[----:B------:R-:W-:-:S04]  /*11230*/  PRMT R2, RZ, 0x7610, R2 ;  /* 0x00007610ff027816 */ /* 0x000fc80000000002 */
[----:B------:R-:W-:-:S05]  /*11240*/  F2FP.SATFINITE.E5M2.F32.PACK_AB_MERGE_C R3, RZ, R3, RZ ;  /* 0x00000003ff03723e */ /* 0x000fca00048060ff */
[----:B------:R2:W-:Y:S01]  /*11250*/  @!P2 STG.E.U8 desc[UR14][R24.64], R3 ;  /* 0x000000031800a986 */ /* 0x0005e2000c10110e */
[----:B------:R-:W-:-:S13]  /*11260*/  ISETP.LT.OR P2, PT, R0, 0x2, !P1 ;  /* 0x000000020000780c */ /* 0x000fda0004f41670 */
[----:B--2---:R-:W-:Y:S05]  /*11270*/  @P2 BRA `(.L_x_42) ;  /* 0x0000000000042947 */ /* 0x004fea0003800000 */
[----:B------:R2:W5:Y:S02]  /*11280*/  LDG.E.U8 R2, desc[UR14][R32.64+0x1] ;  /* 0x0000010e20027981 */ /* 0x000564000c1e1100 */
.L_x_42:
[----:B------:R-:W-:Y:S05]  /*11290*/  BSYNC B1 ;  /* 0x0000000000017941 */ /* 0x000fea0003800000 */
.L_x_41:
[----:B-----5:R-:W-:Y:S01]  /*112a0*/  LOP3.LUT R2, R2, 0xff, RZ, 0xc0, !PT ;  /* 0x000000ff02027812 */ /* 0x020fe200078ec0ff */
[----:B------:R-:W-:Y:S03]  /*112b0*/  BSSY B1, `(.L_x_43) ;  /* 0x0000013000017945 */ /* 0x000fe60003800000 */
[----:B------:R-:W-:-:S05]  /*112c0*/  F2FP.F16.E5M2.UNPACK_B R2, R2 ;  /* 0x00000002ff02723e */ /* 0x000fca00020004ff */
[----:B------:R-:W-:-:S05]  /*112d0*/  HADD2.F32 R2, -RZ, R2.H0_H0 ;  /* 0x20000002ff027230 */ /* 0x000fca0000004100 */
[----:B------:R-:W-:-:S04]  /*112e0*/  FMUL R2, R2, UR21 ;  /* 0x0000001502027c20 */ /* 0x000fc80008400000 */
[----:B------:R-:W-:-:S05]  /*112f0*/  FFMA R4, R4, UR20, R2 ;  /* 0x0000001404047c23 */ /* 0x000fca0008000002 */
[----:B------:R-:W-:-:S05]  /*11300*/  F2FP.SATFINITE.E5M2.F32.PACK_AB_MERGE_C R4, RZ, R4, RZ ;  /* 0x00000004ff04723e */ /* 0x000fca00048060ff */
[----:B------:R3:W-:Y:S01]  /*11310*/  @!P2 STG.E.U8 desc[UR14][R24.64+0x1], R4 ;  /* 0x000001041800a986 */ /* 0x0007e2000c10110e */
[----:B------:R-:W-:-:S05]  /*11320*/  IADD3 R2, P2, R35, 0x8, RZ ;  /* 0x0000000823027810 */ /* 0x000fca0007f5e0ff */
[----:B------:R-:W-:-:S04]  /*11330*/  IMAD.X R3, RZ, RZ, R39, P2 ;  /* 0x000000ffff037224 */ /* 0x000fc800010e0627 */
[----:B------:R-:W-:-:S04]  /*11340*/  IMAD R3, R3, UR6, RZ ;  /* 0x0000000603037c24 */ /* 0x000fc8000f8e02ff */
[C---:B---3--:R-:W-:Y:S02]  /*11350*/  IMAD R4, R2.reuse, UR7, R3 ;  /* 0x0000000702047c24 */ /* 0x048fe4000f8e0203 */
[----:B------:R-:W-:-:S03]  /*11360*/  IMAD.WIDE.U32 R2, R2, UR6, R36 ;  /* 0x0000000602027c25 */ /* 0x000fc6000f8e0024 */
[----:B------:R-:W-:-:S04]  /*11370*/  IADD3 R2, P2, R2, UR10, RZ ;  /* 0x0000000a02027c10 */ /* 0x000fc8000ff5e0ff */
[--C-:B------:R-:W-:Y:S02]  /*11380*/  IADD3.X R3, R3, UR11, R4.reuse, P2, !PT ;  /* 0x0000000b03037c10 */ /* 0x100fe400097fe404 */
[----:B------:R-:W-:Y:S02]  /*11390*/  ISETP.GE.AND P2, PT, R34, 0x9, PT ;  /* 0x000000092200780c */ /* 0x000fe40003f46270 */
[----:B------:R-:W-:Y:S02]  /*113a0*/  PRMT R4, RZ, 0x7610, R4 ;  /* 0x00007610ff047816 */ /* 0x000fe40000000004 */
[----:B------:R-:W-:-:S13]  /*113b0*/  ISETP.LT.OR P3, PT, R0, 0x1, !P2 ;  /* 0x000000010000780c */ /* 0x000fda0005761670 */
[----:B------:R-:W-:Y:S05]  /*113c0*/  @P3 BRA `(.L_x_44) ;  /* 0x0000000000043947 */ /* 0x000fea0003800000 */
[----:B------:R3:W5:Y:S02]  /*113d0*/  LDG.E.U8 R4, desc[UR14][R2.64] ;  /* 0x0000000e02047981 */ /* 0x000764000c1e1100 */
.L_x_44:
[----:B------:R-:W-:Y:S05]  /*113e0*/  BSYNC B1 ;  /* 0x0000000000017941 */ /* 0x000fea0003800000 */
.L_x_43:
        /* <DEDUP_REMOVED lines=10> */
[----:B----4-:R-:W-:Y:S05]  /*11490*/  @P3 BRA `(.L_x_46) ;  /* 0x0000000000043947 */ /* 0x010fea0003800000 */
[----:B------:R4:W5:Y:S02]  /*114a0*/  LDG.E.U8 R4, desc[UR14][R2.64+0x1] ;  /* 0x0000010e02047981 */ /* 0x000964000c1e1100 */
.L_x_46:
[----:B------:R-:W-:Y:S05]  /*114b0*/  BSYNC B1 ;  /* 0x0000000000017941 */ /* 0x000fea0003800000 */
.L_x_45:
[----:B-----5:R-:W-:Y:S01]  /*114c0*/  LOP3.LUT R4, R4, 0xff, RZ, 0xc0, !PT ;  /* 0x000000ff04047812 */ /* 0x020fe200078ec0ff */
[----:B------:R-:W-:Y:S01]  /*114d0*/  BSSY B1, `(.L_x_47) ;  /* 0x000000b000017945 */ /* 0x000fe20003800000 */
[----:B------:R-:W-:Y:S02]  /*114e0*/  ISETP.LT.OR P5, PT, R0, 0x9, !P1 ;  /* 0x000000090000780c */ /* 0x000fe40004fa1670 */
[----:B------:R-:W-:-:S05]  /*114f0*/  F2FP.F16.E5M2.UNPACK_B R4, R4 ;  /* 0x00000004ff04723e */ /* 0x000fca00020004ff */
[----:B------:R-:W-:-:S05]  /*11500*/  HADD2.F32 R4, -RZ, R4.H0_H0 ;  /* 0x20000004ff047230 */ /* 0x000fca0000004100 */
[----:B------:R-:W-:-:S04]  /*11510*/  FMUL R4, R4, UR21 ;  /* 0x0000001504047c20 */ /* 0x000fc80008400000 */
[--C-:B------:R-:W-:Y:S01]  /*11520*/  FFMA R6, R6, UR20, R4.reuse ;  /* 0x0000001406067c23 */ /* 0x100fe20008000004 */
[----:B------:R-:W-:-:S04]  /*11530*/  PRMT R4, RZ, 0x7610, R4 ;  /* 0x00007610ff047816 */ /* 0x000fc80000000004 */
[----:B------:R-:W-:-:S05]  /*11540*/  F2FP.SATFINITE.E5M2.F32.PACK_AB_MERGE_C R6, RZ, R6, RZ ;  /* 0x00000006ff06723e */ /* 0x000fca00048060ff */
[----:B------:R0:W-:Y:S01]  /*11550*/  @!P3 STG.E.U8 desc[UR14][R26.64+0x1], R6 ;  /* 0x000001061a00b986 */ /* 0x0001e2000c10110e */
[----:B------:R-:W-:Y:S05]  /*11560*/  @P5 BRA `(.L_x_48) ;  /* 0x0000000000045947 */ /* 0x000fea0003800000 */
[----:B------:R0:W5:Y:S02]  /*11570*/  LDG.E.U8 R4, desc[UR14][R32.64+0x8] ;  /* 0x0000080e20047981 */ /* 0x000164000c1e1100 */
.L_x_48:
[----:B------:R-:W-:Y:S05]  /*11580*/  BSYNC B1 ;  /* 0x0000000000017941 */ /* 0x000fea0003800000 */
.L_x_47:
        /* <DEDUP_REMOVED lines=12> */
.L_x_50:
[----:B------:R-:W-:Y:S05]  /*11650*/  BSYNC B1 ;  /* 0x0000000000017941 */ /* 0x000fea0003800000 */
.L_x_49:
        /* <DEDUP_REMOVED lines=12> */
.L_x_52:
[----:B------:R-:W-:Y:S05]  /*11720*/  BSYNC B1 ;  /* 0x0000000000017941 */ /* 0x000fea0003800000 */
.L_x_51:
        /* <DEDUP_REMOVED lines=12> */
.L_x_54:
[----:B------:R-:W-:Y:S05]  /*117f0*/  BSYNC B1 ;  /* 0x0000000000017941 */ /* 0x000fea0003800000 */
.L_x_53:
        /* <DEDUP_REMOVED lines=12> */
.L_x_56:
[----:B------:R-:W-:Y:S05]  /*118c0*/  BSYNC B1 ;  /* 0x0000000000017941 */ /* 0x000fea0003800000 */
.L_x_55:
        /* <DEDUP_REMOVED lines=12> */
.L_x_58:
[----:B------:R-:W-:Y:S05]  /*11990*/  BSYNC B1 ;  /* 0x0000000000017941 */ /* 0x000fea0003800000 */
.L_x_57:
        /* <DEDUP_REMOVED lines=12> */
.L_x_60:
[----:B------:R-:W-:Y:S05]  /*11a60*/  BSYNC B1 ;  /* 0x0000000000017941 */ /* 0x000fea0003800000 */
.L_x_59:
        /* <DEDUP_REMOVED lines=12> */
.L_x_62:
[----:B------:R-:W-:Y:S05]  /*11b30*/  BSYNC B1 ;  /* 0x0000000000017941 */ /* 0x000fea0003800000 */
.L_x_61:
        /* <DEDUP_REMOVED lines=12> */
.L_x_64:
[----:B------:R-:W-:Y:S05]  /*11c00*/  BSYNC B1 ;  /* 0x0000000000017941 */ /* 0x000fea0003800000 */
.L_x_63:
        /* <DEDUP_REMOVED lines=12> */
.L_x_66:
[----:B------:R-:W-:Y:S05]  /*11cd0*/  BSYNC B1 ;  /* 0x0000000000017941 */ /* 0x000fea0003800000 */
.L_x_65:
        /* <DEDUP_REMOVED lines=12> */
.L_x_68:
[----:B------:R-:W-:Y:S05]  /*11da0*/  BSYNC B1 ;  /* 0x0000000000017941 */ /* 0x000fea0003800000 */
.L_x_67:
        /* <DEDUP_REMOVED lines=12> */
.L_x_70:
[----:B------:R-:W-:Y:S05]  /*11e70*/  BSYNC B1 ;  /* 0x0000000000017941 */ /* 0x000fea0003800000 */
.L_x_69:
        /* <DEDUP_REMOVED lines=12> */
.L_x_72:
[----:B------:R-:W-:Y:S05]  /*11f40*/  BSYNC B1 ;  /* 0x0000000000017941 */ /* 0x000fea0003800000 */
.L_x_71:
        /* <DEDUP_REMOVED lines=12> */
.L_x_74:
[----:B------:R-:W-:Y:S05]  /*12010*/  BSYNC B1 ;  /* 0x0000000000017941 */ /* 0x000fea0003800000 */
.L_x_73:
        /* <DEDUP_REMOVED lines=12> */
.L_x_76:
[----:B------:R-:W-:Y:S05]  /*120e0*/  BSYNC B1 ;  /* 0x0000000000017941 */ /* 0x000fea0003800000 */
.L_x_75:
        /* <DEDUP_REMOVED lines=12> */
.L_x_78:
[----:B------:R-:W-:Y:S05]  /*121b0*/  BSYNC B1 ;  /* 0x0000000000017941 */ /* 0x000fea0003800000 */
.L_x_77:
        /* <DEDUP_REMOVED lines=12> */
.L_x_80:
[----:B------:R-:W-:Y:S05]  /*12280*/  BSYNC B1 ;  /* 0x0000000000017941 */ /* 0x000fea0003800000 */
.L_x_79:
        /* <DEDUP_REMOVED lines=12> */
.L_x_82:
[----:B------:R-:W-:Y:S05]  /*12350*/  BSYNC B1 ;  /* 0x0000000000017941 */ /* 0x000fea0003800000 */
.L_x_81:
        /* <DEDUP_REMOVED lines=12> */
.L_x_84:
[----:B------:R-:W-:Y:S05]  /*12420*/  BSYNC B1 ;  /* 0x0000000000017941 */ /* 0x000fea0003800000 */
.L_x_83:
        /* <DEDUP_REMOVED lines=12> */
.L_x_86:
[----:B------:R-:W-:Y:S05]  /*124f0*/  BSYNC B1 ;  /* 0x0000000000017941 */ /* 0x000fea0003800000 */
.L_x_85:
        /* <DEDUP_REMOVED lines=12> */
.L_x_88:
[----:B------:R-:W-:Y:S05]  /*125c0*/  BSYNC B1 ;  /* 0x0000000000017941 */ /* 0x000fea0003800000 */
.L_x_87:
        /* <DEDUP_REMOVED lines=12> */
.L_x_90:
[----:B------:R-:W-:Y:S05]  /*12690*/  BSYNC B1 ;  /* 0x0000000000017941 */ /* 0x000fea0003800000 */
.L_x_89:
        /* <DEDUP_REMOVED lines=12> */
.L_x_92:
[----:B------:R-:W-:Y:S05]  /*12760*/  BSYNC B1 ;  /* 0x0000000000017941 */ /* 0x000fea0003800000 */
.L_x_91:
        /* <DEDUP_REMOVED lines=12> */
.L_x_94:
[----:B------:R-:W-:Y:S05]  /*12830*/  BSYNC B1 ;  /* 0x0000000000017941 */ /* 0x000fea0003800000 */
.L_x_93:
        /* <DEDUP_REMOVED lines=12> */
.L_x_96:
[----:B------:R-:W-:Y:S05]  /*12900*/  BSYNC B1 ;  /* 0x0000000000017941 */ /* 0x000fea0003800000 */
.L_x_95:
        /* <DEDUP_REMOVED lines=12> */
.L_x_98:
[----:B------:R-:W-:Y:S05]  /*129d0*/  BSYNC B1 ;  /* 0x0000000000017941 */ /* 0x000fea0003800000 */
.L_x_97:
        /* <DEDUP_REMOVED lines=12> */
.L_x_100:
[----:B------:R-:W-:Y:S05]  /*12aa0*/  BSYNC B1 ;  /* 0x0000000000017941 */ /* 0x000fea0003800000 */
.L_x_99:
        /* <DEDUP_REMOVED lines=12> */
.L_x_102:
[----:B------:R-:W-:Y:S05]  /*12b70*/  BSYNC B1 ;  /* 0x0000000000017941 */ /* 0x000fea0003800000 */
.L_x_101:
        /* <DEDUP_REMOVED lines=12> */
.L_x_104:
[----:B------:R-:W-:Y:S05]  /*12c40*/  BSYNC B1 ;  /* 0x0000000000017941 */ /* 0x000fea0003800000 */
.L_x_103:
        /* <DEDUP_REMOVED lines=12> */
.L_x_106:
[----:B------:R-:W-:Y:S05]  /*12d10*/  BSYNC B1 ;  /* 0x0000000000017941 */ /* 0x000fea0003800000 */
.L_x_105:
        /* <DEDUP_REMOVED lines=12> */
.L_x_108:
[----:B------:R-:W-:Y:S05]  /*12de0*/  BSYNC B1 ;  /* 0x0000000000017941 */ /* 0x000fea0003800000 */
.L_x_107:
        /* <DEDUP_REMOVED lines=12> */
.L_x_110:
[----:B------:R-:W-:Y:S05]  /*12eb0*/  BSYNC B1 ;  /* 0x0000000000017941 */ /* 0x000fea0003800000 */
.L_x_109:
        /* <DEDUP_REMOVED lines=12> */
.L_x_112:
[----:B------:R-:W-:Y:S05]  /*12f80*/  BSYNC B1 ;  /* 0x0000000000017941 */ /* 0x000fea0003800000 */
.L_x_111:
        /* <DEDUP_REMOVED lines=12> */
.L_x_114:
[----:B------:R-:W-:Y:S05]  /*13050*/  BSYNC B1 ;  /* 0x0000000000017941 */ /* 0x000fea0003800000 */
.L_x_113:
        /* <DEDUP_REMOVED lines=12> */
.L_x_116:
[----:B------:R-:W-:Y:S05]  /*13120*/  BSYNC B1 ;  /* 0x0000000000017941 */ /* 0x000fea0003800000 */
.L_x_115:
        /* <DEDUP_REMOVED lines=12> */
.L_x_118:
[----:B------:R-:W-:Y:S05]  /*131f0*/  BSYNC B1 ;  /* 0x0000000000017941 */ /* 0x000fea0003800000 */
.L_x_117:
        /* <DEDUP_REMOVED lines=12> */
.L_x_120:
[----:B------:R-:W-:Y:S05]  /*132c0*/  BSYNC B1 ;  /* 0x0000000000017941 */ /* 0x000fea0003800000 */
.L_x_119:
        /* <DEDUP_REMOVED lines=12> */
.L_x_122:
[----:B------:R-:W-:Y:S05]  /*13390*/  BSYNC B1 ;  /* 0x0000000000017941 */ /* 0x000fea0003800000 */
.L_x_121:
[----:B-----5:R-:W-:Y:S01]  /*133a0*/  LOP3.LUT R4, R4, 0xff, RZ, 0xc0, !PT ;  /* 0x000000ff04047812 */ /* 0x020fe200078ec0ff */
[----:B------:R-:W-:Y:S01]  /*133b0*/  BSSY B1, `(.L_x_123) ;  /* 0x000000b000017945 */ /* 0x000fe20003800000 */
[----:B------:R-:W-:Y:S02]  /*133c0*/  ISETP.LT.OR P5, PT, R0, 0x51, !P2 ;  /* 0x000000510000780c */ /* 0x000fe400057a1670 */
[----:B------:R-:W-:-:S05]  /*133d0*/  F2FP.F16.E5M2.UNPACK_B R4, R4 ;  /* 0x00000004ff04723e */ /* 0x000fca00020004ff */
[----:B------:R-:W-:-:S05]  /*133e0*/  HADD2.F32 R4, -RZ, R4.H0_H0 ;  /* 0x20000004ff047230 */ /* 0x000fca0000004100 */
[----:B------:R-:W-:-:S04]  /*133f0*/  FMUL R4, R4, UR21 ;  /* 0x0000001504047c20 */ /* 0x000fc80008400000 */
[----:B------:R-:W-:-:S05]  /*13400*/  FFMA R4, R172, UR20, R4 ;  /* 0x00000014ac047c23 */ /* 0x000fca0008000004 */
[----:B------:R-:W-:Y:S02]  /*13410*/  F2FP.SATFINITE.E5M2.F32.PACK_AB_MERGE_C R5, RZ, R4, RZ ;  /* 0x00000004ff05723e */ /* 0x000fe400048060ff */
[----:B------:R-:W-:-:S03]  /*13420*/  PRMT R4, RZ, 0x7610, R4 ;  /* 0x00007610ff047816 */ /* 0x000fc60000000004 */
[----:B------:R0:W-:Y:S01]  /*13430*/  @!P3 STG.E.U8 desc[UR14][R24.64+0x51], R5 ;  /* 0x000051051800b986 */ /* 0x0001e2000c10110e */
[----:B------:R-:W-:Y:S05]  /*13440*/  @P5 BRA `(.L_x_124) ;  /* 0x0000000000045947 */ /* 0x000fea0003800000 */
[----:B------:R0:W5:Y:S02]  /*13450*/  LDG.E.U8 R4, desc[UR14][R2.64+0x50] ;  /* 0x0000500e02047981 */ /* 0x000164000c1e1100 */
.L_x_124:
[----:B------:R-:W-:Y:S05]  /*13460*/  BSYNC B1 ;  /* 0x0000000000017941 */ /* 0x000fea0003800000 */
.L_x_123:
[----:B-----5:R-:W-:Y:S01]  /*13470*/  LOP3.LUT R4, R4, 0xff, RZ, 0xc0, !PT ;  /* 0x000000ff04047812 */ /* 0x020fe200078ec0ff */
[----:B------:R-:W-:Y:S01]  /*13480*/  BSSY B1, `(.L_x_125) ;  /* 0x000000b000017945 */ /* 0x000fe20003800000 */
[----:B------:R-:W-:Y:S02]  /*13490*/  ISETP.LT.OR P3, PT, R0, 0x52, !P2 ;  /* 0x000000520000780c */ /* 0x000fe40005761670 */
[----:B------:R-:W-:-:S05]  /*134a0*/  F2FP.F16.E5M2.UNPACK_B R4, R4 ;  /* 0x00000004ff04723e */ /* 0x000fca00020004ff */
[----:B------:R-:W-:-:S05]  /*134b0*/  HADD2.F32 R4, -RZ, R4.H0_H0 ;  /* 0x20000004ff047230 */ /* 0x000fca0000004100 */
[----:B------:R-:W-:-:S04]  /*134c0*/  FMUL R4, R4, UR21 ;  /* 0x0000001504047c20 */ /* 0x000fc80008400000 */
[----:B------:R-:W-:-:S05]  /*134d0*/  FFMA R4, R173, UR20, R4 ;  /* 0x00000014ad047c23 */ /* 0x000fca0008000004 */
[----:B0-----:R-:W-:Y:S02]  /*134e0*/  F2FP.SATFINITE.E5M2.F32.PACK_AB_MERGE_C R5, RZ, R4, RZ ;  /* 0x00000004ff05723e */ /* 0x001fe400048060ff */
[----:B------:R-:W-:-:S03]  /*134f0*/  PRMT R4, RZ, 0x7610, R4 ;  /* 0x00007610ff047816 */ /* 0x000fc60000000004 */
[----:B------:R0:W-:Y:S01]  /*13500*/  @!P5 STG.E.U8 desc[UR14][R26.64+0x50], R5 ;  /* 0x000050051a00d986 */ /* 0x0001e2000c10110e */
[----:B------:R-:W-:Y:S05]  /*13510*/  @P3 BRA `(.L_x_126) ;  /* 0x0000000000043947 */ /* 0x000fea0003800000 */
[----:B------:R0:W5:Y:S02]  /*13520*/  LDG.E.U8 R4, desc[UR14][R2.64+0x51] ;  /* 0x0000510e02047981 */ /* 0x000164000c1e1100 */
.L_x_126:
[----:B------:R-:W-:Y:S05]  /*13530*/  BSYNC B1 ;  /* 0x0000000000017941 */ /* 0x000fea0003800000 */
.L_x_125:
        /* <DEDUP_REMOVED lines=12> */
.L_x_128:
[----:B------:R-:W-:Y:S05]  /*13600*/  BSYNC B1 ;  /* 0x0000000000017941 */ /* 0x000fea0003800000 */
.L_x_127:
        /* <DEDUP_REMOVED lines=12> */
.L_x_130:
[----:B------:R-:W-:Y:S05]  /*136d0*/  BSYNC B1 ;  /* 0x0000000000017941 */ /* 0x000fea0003800000 */
.L_x_129:
[----:B-----5:R-:W-:Y:S01]  /*136e0*/  LOP3.LUT R4, R4, 0xff, RZ, 0xc0, !PT ;  /* 0x000000ff04047812 */ /* 0x020fe200078ec0ff */
[----:B------:R-:W-:Y:S01]  /*136f0*/  BSSY B1, `(.L_x_131) ;  /* 0x000000b000017945 */ /* 0x000fe20003800000 */
[----:B------:R-:W-:Y:S02]  /*13700*/  ISETP.LT.OR P5, PT, R0, 0x59, !P2 ;  /* 0x000000590000780c */ /* 0x000fe400057a1670 */
[----:B------:R-:W-:-:S05]  /*13710*/  F2FP.F16.E5M2.UNPACK_B R4, R4 ;  /* 0x00000004ff04723e */ /* 0x000fca00020004ff */
[----:B------:R-:W-:-:S05]  /*13720*/  HADD2.F32 R4, -RZ, R4.H0_H0 ;  /* 0x20000004ff047230 */ /* 0x000fca0000004100 */
[----:B0-----:R-:W-:Y:S01]  /*13730*/  FMUL R5, R4, UR21 ;  /* 0x0000001504057c20 */ /* 0x001fe20008400000 */
[----:B------:R-:W-:-:S03]  /*13740*/  PRMT R4, RZ, 0x7610, R4 ;  /* 0x00007610ff047816 */ /* 0x000fc60000000004 */
[----:B------:R-:W-:-:S05]  /*13750*/  FFMA R5, R176, UR20, R5 ;  /* 0x00000014b0057c23 */ /* 0x000fca0008000005 */
[----:B------:R-:W-:-:S05]  /*13760*/  F2FP.SATFINITE.E5M2.F32.PACK_AB_MERGE_C R5, RZ, R5, RZ ;  /* 0x00000005ff05723e */ /* 0x000fca00048060ff */
[----:B------:R0:W-:Y:S01]  /*13770*/  @!P3 STG.E.U8 desc[UR14][R24.64+0x59], R5 ;  /* 0x000059051800b986 */ /* 0x0001e2000c10110e */
[----:B------:R-:W-:Y:S05]  /*13780*/  @P5 BRA `(.L_x_132) ;  /* 0x0000000000045947 */ /* 0x000fea0003800000 */
[----:B------:R0:W5:Y:S02]  /*13790*/  LDG.E.U8 R4, desc[UR14][R2.64+0x58] ;  /* 0x0000580e02047981 */ /* 0x000164000c1e1100 */
.L_x_132:
[----:B------:R-:W-:Y:S05]  /*137a0*/  BSYNC B1 ;  /* 0x0000000000017941 */ /* 0x000fea0003800000 */
.L_x_131:
        /* <DEDUP_REMOVED lines=12> */
.L_x_134:
[----:B------:R-:W-:Y:S05]  /*13870*/  BSYNC B1 ;  /* 0x0000000000017941 */ /* 0x000fea0003800000 */
.L_x_133:
        /* <DEDUP_REMOVED lines=12> */
.L_x_136:
[----:B------:R-:W-:Y:S05]  /*13940*/  BSYNC B1 ;  /* 0x0000000000017941 */ /* 0x000fea0003800000 */
.L_x_135:
        /* <DEDUP_REMOVED lines=12> */
.L_x_138:
[----:B------:R-:W-:Y:S05]  /*13a10*/  BSYNC B1 ;  /* 0x0000000000017941 */ /* 0x000fea0003800000 */
.L_x_137:
        /* <DEDUP_REMOVED lines=12> */
.L_x_140:
[----:B------:R-:W-:Y:S05]  /*13ae0*/  BSYNC B1 ;  /* 0x0000000000017941 */ /* 0x000fea0003800000 */
.L_x_139:
        /* <DEDUP_REMOVED lines=12> */
.L_x_142:
[----:B------:R-:W-:Y:S05]  /*13bb0*/  BSYNC B1 ;  /* 0x0000000000017941 */ /* 0x000fea0003800000 */
.L_x_141:
        /* <DEDUP_REMOVED lines=12> */
.L_x_144:
[----:B------:R-:W-:Y:S05]  /*13c80*/  BSYNC B1 ;  /* 0x0000000000017941 */ /* 0x000fea0003800000 */
.L_x_143:
        /* <DEDUP_REMOVED lines=12> */
.L_x_146:
[----:B------:R-:W-:Y:S05]  /*13d50*/  BSYNC B1 ;  /* 0x0000000000017941 */ /* 0x000fea0003800000 */
.L_x_145:
        /* <DEDUP_REMOVED lines=12> */
.L_x_148:
[----:B------:R-:W-:Y:S05]  /*13e20*/  BSYNC B1 ;  /* 0x0000000000017941 */ /* 0x000fea0003800000 */
.L_x_147:
        /* <DEDUP_REMOVED lines=12> */
.L_x_150:
[----:B------:R-:W-:Y:S05]  /*13ef0*/  BSYNC B1 ;  /* 0x0000000000017941 */ /* 0x000fea0003800000 */
.L_x_149:
        /* <DEDUP_REMOVED lines=12> */
.L_x_152:
[----:B------:R-:W-:Y:S05]  /*13fc0*/  BSYNC B1 ;  /* 0x0000000000017941 */ /* 0x000fea0003800000 */
.L_x_151:
        /* <DEDUP_REMOVED lines=12> */
.L_x_154:
[----:B------:R-:W-:Y:S05]  /*14090*/  BSYNC B1 ;  /* 0x0000000000017941 */ /* 0x000fea0003800000 */
.L_x_153:
        /* <DEDUP_REMOVED lines=12> */
.L_x_156:
[----:B------:R-:W-:Y:S05]  /*14160*/  BSYNC B1 ;  /* 0x0000000000017941 */ /* 0x000fea0003800000 */
.L_x_155:
        /* <DEDUP_REMOVED lines=12> */
.L_x_158:
[----:B------:R-:W-:Y:S05]  /*14230*/  BSYNC B1 ;  /* 0x0000000000017941 */ /* 0x000fea0003800000 */
.L_x_157:
        /* <DEDUP_REMOVED lines=12> */
.L_x_160:
[----:B------:R-:W-:Y:S05]  /*14300*/  BSYNC B1 ;  /* 0x0000000000017941 */ /* 0x000fea0003800000 */
.L_x_159:
        /* <DEDUP_REMOVED lines=12> */
.L_x_162:
[----:B------:R-:W-:Y:S05]  /*143d0*/  BSYNC B1 ;  /* 0x0000000000017941 */ /* 0x000fea0003800000 */
.L_x_161:
        /* <DEDUP_REMOVED lines=12> */
.L_x_164:
[----:B------:R-:W-:Y:S05]  /*144a0*/  BSYNC B1 ;  /* 0x0000000000017941 */ /* 0x000fea0003800000 */
.L_x_163:
        /* <DEDUP_REMOVED lines=12> */
.L_x_166:
[----:B------:R-:W-:Y:S05]  /*14570*/  BSYNC B1 ;  /* 0x0000000000017941 */ /* 0x000fea0003800000 */
.L_x_165:
        /* <DEDUP_REMOVED lines=12> */
.L_x_168:
[----:B------:R-:W-:Y:S05]  /*14640*/  BSYNC B1 ;  /* 0x0000000000017941 */ /* 0x000fea0003800000 */
.L_x_167:
        /* <DEDUP_REMOVED lines=12> */
.L_x_170:
[----:B------:R-:W-:Y:S05]  /*14710*/  BSYNC B1 ;  /* 0x0000000000017941 */ /* 0x000fea0003800000 */
.L_x_169:
        /* <DEDUP_REMOVED lines=12> */
.L_x_172:
[----:B------:R-:W-:Y:S05]  /*147e0*/  BSYNC B1 ;  /* 0x0000000000017941 */ /* 0x000fea0003800000 */
.L_x_171:
        /* <DEDUP_REMOVED lines=12> */
.L_x_174:
[----:B------:R-:W-:Y:S05]  /*148b0*/  BSYNC B1 ;  /* 0x0000000000017941 */ /* 0x000fea0003800000 */
.L_x_173:
        /* <DEDUP_REMOVED lines=12> */
.L_x_176:
[----:B------:R-:W-:Y:S05]  /*14980*/  BSYNC B1 ;  /* 0x0000000000017941 */ /* 0x000fea0003800000 */
.L_x_175:
        /* <DEDUP_REMOVED lines=12> */
.L_x_178:
[----:B------:R-:W-:Y:S05]  /*14a50*/  BSYNC B1 ;  /* 0x0000000000017941 */ /* 0x000fea0003800000 */
.L_x_177:
        /* <DEDUP_REMOVED lines=12> */
.L_x_180:
[----:B------:R-:W-:Y:S05]  /*14b20*/  BSYNC B1 ;  /* 0x0000000000017941 */ /* 0x000fea0003800000 */
.L_x_179:
        /* <DEDUP_REMOVED lines=12> */
.L_x_182:
[----:B------:R-:W-:Y:S05]  /*14bf0*/  BSYNC B1 ;  /* 0x0000000000017941 */ /* 0x000fea0003800000 */
.L_x_181:
        /* <DEDUP_REMOVED lines=12> */
.L_x_184:
[----:B------:R-:W-:Y:S05]  /*14cc0*/  BSYNC B1 ;  /* 0x0000000000017941 */ /* 0x000fea0003800000 */
.L_x_183:
        /* <DEDUP_REMOVED lines=12> */
.L_x_186:
[----:B------:R-:W-:Y:S05]  /*14d90*/  BSYNC B1 ;  /* 0x0000000000017941 */ /* 0x000fea0003800000 */
.L_x_185:
        /* <DEDUP_REMOVED lines=12> */
.L_x_188:
[----:B------:R-:W-:Y:S05]  /*14e60*/  BSYNC B1 ;  /* 0x0000000000017941 */ /* 0x000fea0003800000 */
.L_x_187:
        /* <DEDUP_REMOVED lines=12> */
.L_x_190:
[----:B------:R-:W-:Y:S05]  /*14f30*/  BSYNC B1 ;  /* 0x0000000000017941 */ /* 0x000fea0003800000 */
.L_x_189:
        /* <DEDUP_REMOVED lines=12> */
.L_x_192:
[----:B------:R-:W-:Y:S05]  /*15000*/  BSYNC B1 ;  /* 0x0000000000017941 */ /* 0x000fea0003800000 */
.L_x_191:
        /* <DEDUP_REMOVED lines=12> */
.L_x_194:
[----:B------:R-:W-:Y:S05]  /*150d0*/  BSYNC B1 ;  /* 0x0000000000017941 */ /* 0x000fea0003800000 */
.L_x_193:
        /* <DEDUP_REMOVED lines=12> */
.L_x_196:
[----:B------:R-:W-:Y:S05]  /*151a0*/  BSYNC B1 ;  /* 0x0000000000017941 */ /* 0x000fea0003800000 */
.L_x_195:
        /* <DEDUP_REMOVED lines=12> */
.L_x_198:
[----:B------:R-:W-:Y:S05]  /*15270*/  BSYNC B1 ;  /* 0x0000000000017941 */ /* 0x000fea0003800000 */
.L_x_197:
        /* <DEDUP_REMOVED lines=12> */
.L_x_200:
[----:B------:R-:W-:Y:S05]  /*15340*/  BSYNC B1 ;  /* 0x0000000000017941 */ /* 0x000fea0003800000 */
.L_x_199:
        /* <DEDUP_REMOVED lines=12> */
.L_x_202:
[----:B------:R-:W-:Y:S05]  /*15410*/  BSYNC B1 ;  /* 0x0000000000017941 */ /* 0x000fea0003800000 */
.L_x_201:
        /* <DEDUP_REMOVED lines=12> */
.L_x_204:
[----:B------:R-:W-:Y:S05]  /*154e0*/  BSYNC B1 ;  /* 0x0000000000017941 */ /* 0x000fea0003800000 */
.L_x_203:
        /* <DEDUP_REMOVED lines=12> */
.L_x_206:
[----:B------:R-:W-:Y:S05]  /*155b0*/  BSYNC B1 ;  /* 0x0000000000017941 */ /* 0x000fea0003800000 */
.L_x_205:
        /* <DEDUP_REMOVED lines=12> */
.L_x_208:
[----:B------:R-:W-:Y:S05]  /*15680*/  BSYNC B1 ;  /* 0x0000000000017941 */ /* 0x000fea0003800000 */
.L_x_207:
        /* <DEDUP_REMOVED lines=12> */
.L_x_210:
[----:B------:R-:W-:Y:S05]  /*15750*/  BSYNC B1 ;  /* 0x0000000000017941 */ /* 0x000fea0003800000 */
.L_x_209:
        /* <DEDUP_REMOVED lines=12> */
.L_x_212:
[----:B------:R-:W-:Y:S05]  /*15820*/  BSYNC B1 ;  /* 0x0000000000017941 */ /* 0x000fea0003800000 */
.L_x_211:
        /* <DEDUP_REMOVED lines=12> */
.L_x_214:
[----:B------:R-:W-:Y:S05]  /*158f0*/  BSYNC B1 ;  /* 0x0000000000017941 */ /* 0x000fea0003800000 */
.L_x_213:
        /* <DEDUP_REMOVED lines=12> */
.L_x_216:
[----:B------:R-:W-:Y:S05]  /*159c0*/  BSYNC B1 ;  /* 0x0000000000017941 */ /* 0x000fea0003800000 */
.L_x_215:
        /* <DEDUP_REMOVED lines=12> */
.L_x_218:
[----:B------:R-:W-:Y:S05]  /*15a90*/  BSYNC B1 ;  /* 0x0000000000017941 */ /* 0x000fea0003800000 */
.L_x_217:
        /* <DEDUP_REMOVED lines=12> */
.L_x_220:
[----:B------:R-:W-:Y:S05]  /*15b60*/  BSYNC B1 ;  /* 0x0000000000017941 */ /* 0x000fea0003800000 */
.L_x_219:
        /* <DEDUP_REMOVED lines=12> */
.L_x_222:
[----:B------:R-:W-:Y:S05]  /*15c30*/  BSYNC B1 ;  /* 0x0000000000017941 */ /* 0x000fea0003800000 */
.L_x_221:
        /* <DEDUP_REMOVED lines=12> */
.L_x_224:
[----:B------:R-:W-:Y:S05]  /*15d00*/  BSYNC B1 ;  /* 0x0000000000017941 */ /* 0x000fea0003800000 */
.L_x_223:
        /* <DEDUP_REMOVED lines=12> */
.L_x_226:
[----:B------:R-:W-:Y:S05]  /*15dd0*/  BSYNC B1 ;  /* 0x0000000000017941 */ /* 0x000fea0003800000 */
.L_x_225:
        /* <DEDUP_REMOVED lines=12> */
.L_x_228:
[----:B------:R-:W-:Y:S05]  /*15ea0*/  BSYNC B1 ;  /* 0x0000000000017941 */ /* 0x000fea0003800000 */
.L_x_227:
        /* <DEDUP_REMOVED lines=12> */
.L_x_230:
[----:B------:R-:W-:Y:S05]  /*15f70*/  BSYNC B1 ;  /* 0x0000000000017941 */ /* 0x000fea0003800000 */
.L_x_229:
        /* <DEDUP_REMOVED lines=12> */
.L_x_232:
[----:B------:R-:W-:Y:S05]  /*16040*/  BSYNC B1 ;  /* 0x0000000000017941 */ /* 0x000fea0003800000 */
.L_x_231:
        /* <DEDUP_REMOVED lines=12> */
.L_x_234:
[----:B------:R-:W-:Y:S05]  /*16110*/  BSYNC B1 ;  /* 0x0000000000017941 */ /* 0x000fea0003800000 */
.L_x_233:
        /* <DEDUP_REMOVED lines=12> */
.L_x_236:
[----:B------:R-:W-:Y:S05]  /*161e0*/  BSYNC B1 ;  /* 0x0000000000017941 */ /* 0x000fea0003800000 */
.L_x_235:
        /* <DEDUP_REMOVED lines=12> */
.L_x_238:
[----:B------:R-:W-:Y:S05]  /*162b0*/  BSYNC B1 ;  /* 0x0000000000017941 */ /* 0x000fea0003800000 */
.L_x_237:
        /* <DEDUP_REMOVED lines=12> */
.L_x_240:
[----:B------:R-:W-:Y:S05]  /*16380*/  BSYNC B1 ;  /* 0x0000000000017941 */ /* 0x000fea0003800000 */
.L_x_239:
        /* <DEDUP_REMOVED lines=12> */
.L_x_242:
[----:B------:R-:W-:Y:S05]  /*16450*/  BSYNC B1 ;  /* 0x0000000000017941 */ /* 0x000fea0003800000 */
.L_x_241:
        /* <DEDUP_REMOVED lines=12> */
.L_x_244:
[----:B------:R-:W-:Y:S05]  /*16520*/  BSYNC B1 ;  /* 0x0000000000017941 */ /* 0x000fea0003800000 */
.L_x_243:
        /* <DEDUP_REMOVED lines=12> */
.L_x_246:
[----:B------:R-:W-:Y:S05]  /*165f0*/  BSYNC B1 ;  /* 0x0000000000017941 */ /* 0x000fea0003800000 */
.L_x_245:
        /* <DEDUP_REMOVED lines=12> */
.L_x_248:
[----:B------:R-:W-:Y:S05]  /*166c0*/  BSYNC B1 ;  /* 0x0000000000017941 */ /* 0x000fea0003800000 */
.L_x_247:
        /* <DEDUP_REMOVED lines=12> */
.L_x_250:
[----:B------:R-:W-:Y:S05]  /*16790*/  BSYNC B1 ;  /* 0x0000000000017941 */ /* 0x000fea0003800000 */
.L_x_249:
        /* <DEDUP_REMOVED lines=12> */
.L_x_252:
[----:B------:R-:W-:Y:S05]  /*16860*/  BSYNC B1 ;  /* 0x0000000000017941 */ /* 0x000fea0003800000 */
.L_x_251:
        /* <DEDUP_REMOVED lines=12> */
.L_x_254:
[----:B------:R-:W-:Y:S05]  /*16930*/  BSYNC B1 ;  /* 0x0000000000017941 */ /* 0x000fea0003800000 */
.L_x_253:
[----:B0-----:R-:W2:Y:S01]  /*16940*/  LDL.LU R5, [R1+0x200] ;  /* 0x0002000001057983 */ /* 0x001ea20000300800 */
[----:B-----5:R-:W-:Y:S01]  /*16950*/  LOP3.LUT R4, R4, 0xff, RZ, 0xc0, !PT ;  /* 0x000000ff04047812 */ /* 0x020fe200078ec0ff */
[----:B------:R-:W-:Y:S01]  /*16960*/  BSSY B1, `(.L_x_255) ;  /* 0x000000b000017945 */ /* 0x000fe20003800000 */
[----:B------:R-:W-:Y:S02]  /*16970*/  ISETP.LT.OR P5, PT, R0, 0xd9, !P1 ;  /* 0x000000d90000780c */ /* 0x000fe40004fa1670 */
[----:B------:R-:W-:-:S05]  /*16980*/  F2FP.F16.E5M2.UNPACK_B R4, R4 ;  /* 0x00000004ff04723e */ /* 0x000fca00020004ff */
[----:B------:R-:W-:-:S05]  /*16990*/  HADD2.F32 R4, -RZ, R4.H0_H0 ;  /* 0x20000004ff047230 */ /* 0x000fca0000004100 */
[----:B------:R-:W-:-:S04]  /*169a0*/  FMUL R4, R4, UR21 ;  /* 0x0000001504047c20 */ /* 0x000fc80008400000 */
[----:B--2---:R-:W-:-:S05]  /*169b0*/  FFMA R4, R5, UR20, R4 ;  /* 0x0000001405047c23 */ /* 0x004fca0008000004 */
[----:B------:R-:W-:Y:S02]  /*169c0*/  F2FP.SATFINITE.E5M2.F32.PACK_AB_MERGE_C R5, RZ, R4, RZ ;  /* 0x00000004ff05723e */ /* 0x000fe400048060ff */
[----:B------:R-:W-:-:S03]  /*169d0*/  PRMT R4, RZ, 0x7610, R4 ;  /* 0x00007610ff047816 */ /* 0x000fc60000000004 */
[----:B------:R0:W-:Y:S01]  /*169e0*/  @!P3 STG.E.U8 desc[UR14][R26.64+0xd1], R5 ;  /* 0x0000d1051a00b986 */ /* 0x0001e2000c10110e */
[----:B------:R-:W-:Y:S05]  /*169f0*/  @P5 BRA `(.L_x_256) ;  /* 0x0000000000045947 */ /* 0x000fea0003800000 */
[----:B------:R2:W5:Y:S02]  /*16a00*/  LDG.E.U8 R4, desc[UR14][R32.64+0xd8] ;  /* 0x0000d80e20047981 */ /* 0x000564000c1e1100 */
.L_x_256:
[----:B------:R-:W-:Y:S05]  /*16a10*/  BSYNC B1 ;  /* 0x0000000000017941 */ /* 0x000fea0003800000 */
.L_x_255:
[----:B0-----:R-:W3:Y:S01]  /*16a20*/  LDL.LU R5, [R1+0x204] ;  /* 0x0002040001057983 */ /* 0x001ee20000300800 */
[----:B-----5:R-:W-:Y:S01]  /*16a30*/  LOP3.LUT R4, R4, 0xff, RZ, 0xc0, !PT ;  /* 0x000000ff04047812 */ /* 0x020fe200078ec0ff */
[----:B------:R-:W-:Y:S01]  /*16a40*/  BSSY B1, `(.L_x_257) ;  /* 0x000000b000017945 */ /* 0x000fe20003800000 */
[----:B------:R-:W-:Y:S02]  /*16a50*/  ISETP.LT.OR P3, PT, R0, 0xda, !P1 ;  /* 0x000000da0000780c */ /* 0x000fe40004f61670 */
[----:B------:R-:W-:-:S05]  /*16a60*/  F2FP.F16.E5M2.UNPACK_B R4, R4 ;  /* 0x00000004ff04723e */ /* 0x000fca00020004ff */
[----:B------:R-:W-:-:S05]  /*16a70*/  HADD2.F32 R4, -RZ, R4.H0_H0 ;  /* 0x20000004ff047230 */ /* 0x000fca0000004100 */
[----:B------:R-:W-:-:S04]  /*16a80*/  FMUL R4, R4, UR21 ;  /* 0x0000001504047c20 */ /* 0x000fc80008400000 */
[----:B---3--:R-:W-:-:S05]  /*16a90*/  FFMA R4, R5, UR20, R4 ;  /* 0x0000001405047c23 */ /* 0x008fca0008000004 */
[----:B------:R-:W-:Y:S02]  /*16aa0*/  F2FP.SATFINITE.E5M2.F32.PACK_AB_MERGE_C R5, RZ, R4, RZ ;  /* 0x00000004ff05723e */ /* 0x000fe400048060ff */
[----:B------:R-:W-:-:S03]  /*16ab0*/  PRMT R4, RZ, 0x7610, R4 ;  /* 0x00007610ff047816 */ /* 0x000fc60000000004 */
[----:B------:R0:W-:Y:S01]  /*16ac0*/  @!P5 STG.E.U8 desc[UR14][R24.64+0xd8], R5 ;  /* 0x0000d8051800d986 */ /* 0x0001e2000c10110e */
[----:B------:R-:W-:Y:S05]  /*16ad0*/  @P3 BRA `(.L_x_258) ;  /* 0x0000000000043947 */ /* 0x000fea0003800000 */
[----:B------:R3:W5:Y:S02]  /*16ae0*/  LDG.E.U8 R4, desc[UR14][R32.64+0xd9] ;  /* 0x0000d90e20047981 */ /* 0x000764000c1e1100 */
.L_x_258:
[----:B------:R-:W-:Y:S05]  /*16af0*/  BSYNC B1 ;  /* 0x0000000000017941 */ /* 0x000fea0003800000 */
.L_x_257:
        /* <DEDUP_REMOVED lines=13> */
.L_x_260:
[----:B------:R-:W-:Y:S05]  /*16bd0*/  BSYNC B1 ;  /* 0x0000000000017941 */ /* 0x000fea0003800000 */
.L_x_259:
        /* <DEDUP_REMOVED lines=13> */
.L_x_262:
[----:B------:R-:W-:Y:S05]  /*16cb0*/  BSYNC B1 ;  /* 0x0000000000017941 */ /* 0x000fea0003800000 */
.L_x_261:
        /* <DEDUP_REMOVED lines=13> */
.L_x_264:
[----:B------:R-:W-:Y:S05]  /*16d90*/  BSYNC B1 ;  /* 0x0000000000017941 */ /* 0x000fea0003800000 */
.L_x_263:
        /* <DEDUP_REMOVED lines=13> */
.L_x_266:
[----:B------:R-:W-:Y:S05]  /*16e70*/  BSYNC B1 ;  /* 0x0000000000017941 */ /* 0x000fea0003800000 */
.L_x_265:
        /* <DEDUP_REMOVED lines=13> */
.L_x_268:
[----:B------:R-:W-:Y:S05]  /*16f50*/  BSYNC B1 ;  /* 0x0000000000017941 */ /* 0x000fea0003800000 */
.L_x_267:
        /* <DEDUP_REMOVED lines=13> */
.L_x_270:
[----:B------:R-:W-:Y:S05]  /*17030*/  BSYNC B1 ;  /* 0x0000000000017941 */ /* 0x000fea0003800000 */
.L_x_269:
        /* <DEDUP_REMOVED lines=13> */
.L_x_272:
[----:B------:R-:W-:Y:S05]  /*17110*/  BSYNC B1 ;  /* 0x0000000000017941 */ /* 0x000fea0003800000 */
.L_x_271:
        /* <DEDUP_REMOVED lines=13> */
.L_x_274:
[----:B------:R-:W-:Y:S05]  /*171f0*/  BSYNC B1 ;  /* 0x0000000000017941 */ /* 0x000fea0003800000 */
.L_x_273:
        /* <DEDUP_REMOVED lines=13> */
.L_x_276:
[----:B------:R-:W-:Y:S05]  /*172d0*/  BSYNC B1 ;  /* 0x0000000000017941 */ /* 0x000fea0003800000 */
.L_x_275:
        /* <DEDUP_REMOVED lines=13> */
.L_x_278:
[----:B------:R-:W-:Y:S05]  /*173b0*/  BSYNC B1 ;  /* 0x0000000000017941 */ /* 0x000fea0003800000 */
.L_x_277:
        /* <DEDUP_REMOVED lines=13> */
.L_x_280:
[----:B------:R-:W-:Y:S05]  /*17490*/  BSYNC B1 ;  /* 0x0000000000017941 */ /* 0x000fea0003800000 */
.L_x_279:
        /* <DEDUP_REMOVED lines=13> */
.L_x_282:
[----:B------:R-:W-:Y:S05]  /*17570*/  BSYNC B1 ;  /* 0x0000000000017941 */ /* 0x000fea0003800000 */
.L_x_281:
        /* <DEDUP_REMOVED lines=13> */
.L_x_284:
[----:B------:R-:W-:Y:S05]  /*17650*/  BSYNC B1 ;  /* 0x0000000000017941 */ /* 0x000fea0003800000 */
.L_x_283:
        /* <DEDUP_REMOVED lines=13> */
.L_x_286:
[----:B------:R-:W-:Y:S05]  /*17730*/  BSYNC B1 ;  /* 0x0000000000017941 */ /* 0x000fea0003800000 */
.L_x_285:
        /* <DEDUP_REMOVED lines=13> */
.L_x_288:
[----:B------:R-:W-:Y:S05]  /*17810*/  BSYNC B1 ;  /* 0x0000000000017941 */ /* 0x000fea0003800000 */
.L_x_287:
        /* <DEDUP_REMOVED lines=13> */
.L_x_290:
[----:B------:R-:W-:Y:S05]  /*178f0*/  BSYNC B1 ;  /* 0x0000000000017941 */ /* 0x000fea0003800000 */
.L_x_289:
        /* <DEDUP_REMOVED lines=13> */
.L_x_292:
[----:B------:R-:W-:Y:S05]  /*179d0*/  BSYNC B1 ;  /* 0x0000000000017941 */ /* 0x000fea0003800000 */
.L_x_291:
        /* <DEDUP_REMOVED lines=13> */
.L_x_294:
[----:B------:R-:W-:Y:S05]  /*17ab0*/  BSYNC B1 ;  /* 0x0000000000017941 */ /* 0x000fea0003800000 */
.L_x_293:
[----:B------:R-:W2:Y:S01]  /*17ac0*/  LDL.LU R7, [R1+0x250] ;  /* 0x0002500001077983 */ /* 0x000ea20000300800 */
[----:B-----5:R-:W-:Y:S01]  /*17ad0*/  LOP3.LUT R4, R4, 0xff, RZ, 0xc0, !PT ;  /* 0x000000ff04047812 */ /* 0x020fe200078ec0ff */
[----:B------:R-:W-:Y:S01]  /*17ae0*/  BSSY B1, `(.L_x_295) ;  /* 0x0000013000017945 */ /* 0x000fe20003800000 */
[----:B0-----:R-:W-:Y:S02]  /*17af0*/  IADD3 R5, P1, R35, 0x80, RZ ;  /* 0x0000008023057810 */ /* 0x001fe40007f3e0ff */
[----:B------:R-:W-:-:S03]  /*17b00*/  F2FP.F16.E5M2.UNPACK_B R4, R4 ;  /* 0x00000004ff04723e */ /* 0x000fc600020004ff */
[----:B--234-:R-:W-:Y:S01]  /*17b10*/  IMAD.X R2, RZ, RZ, R39, P1 ;  /* 0x000000ffff027224 */ /* 0x01cfe200008e0627 */
[----:B------:R-:W-:Y:S01]  /*17b20*/  ISETP.GE.AND P1, PT, R34, 0x81, PT ;  /* 0x000000812200780c */ /* 0x000fe20003f26270 */
[----:B------:R-:W-:Y:S02]  /*17b30*/  HADD2.F32 R4, -RZ, R4.H0_H0 ;  /* 0x20000004ff047230 */ /* 0x000fe40000004100 */
[----:B------:R-:W-:Y:S01]  /*17b40*/  IMAD R6, R2, UR6, RZ ;  /* 0x0000000602067c24 */ /* 0x000fe2000f8e02ff */
[----:B------:R-:W-:Y:S01]  /*17b50*/  ISETP.LT.OR P5, PT, R0, 0x1, !P1 ;  /* 0x000000010000780c */ /* 0x000fe20004fa1670 */
[----:B------:R-:W-:-:S04]  /*17b60*/  IMAD.WIDE.U32 R2, R5, UR6, R36 ;  /* 0x0000000605027c25 */ /* 0x000fc8000f8e0024 */
[----:B------:R-:W-:Y:S01]  /*17b70*/  FMUL R4, R4, UR21 ;  /* 0x0000001504047c20 */ /* 0x000fe20008400000 */
[----:B------:R-:W-:Y:S01]  /*17b80*/  IMAD R5, R5, UR7, R6 ;  /* 0x0000000705057c24 */ /* 0x000fe2000f8e0206 */
[----:B------:R-:W-:-:S04]  /*17b90*/  IADD3 R2, P3, R2, UR10, RZ ;  /* 0x0000000a02027c10 */ /* 0x000fc8000ff7e0ff */
[----:B------:R-:W-:Y:S01]  /*17ba0*/  IADD3.X R3, R3, UR11, R5, P3, !PT ;  /* 0x0000000b03037c10 */ /* 0x000fe20009ffe405 */
[----:B------:R-:W-:-:S05]  /*17bb0*/  FFMA R4, R7, UR20, R4 ;  /* 0x0000001407047c23 */ /* 0x000fca0008000004 */
[----:B------:R-:W-:Y:S02]  /*17bc0*/  F2FP.SATFINITE.E5M2.F32.PACK_AB_MERGE_C R7, RZ, R4, RZ ;  /* 0x00000004ff07723e */ /* 0x000fe400048060ff */
[----:B------:R-:W-:-:S03]  /*17bd0*/  PRMT R4, RZ, 0x7610, R4 ;  /* 0x00007610ff047816 */ /* 0x000fc60000000004 */
[----:B------:R0:W-:Y:S01]  /*17be0*/  @!P2 STG.E.U8 desc[UR14][R26.64+0xf9], R7 ;  /* 0x0000f9071a00a986 */ /* 0x0001e2000c10110e */
[----:B------:R-:W-:Y:S05]  /*17bf0*/  @P5 BRA `(.L_x_296) ;  /* 0x0000000000045947 */ /* 0x000fea0003800000 */
[----:B------:R2:W5:Y:S02]  /*17c00*/  LDG.E.U8 R4, desc[UR14][R2.64] ;  /* 0x0000000e02047981 */ /* 0x000564000c1e1100 */
.L_x_296:
[----:B------:R-:W-:Y:S05]  /*17c10*/  BSYNC B1 ;  /* 0x0000000000017941 */ /* 0x000fea0003800000 */
.L_x_295:
[----:B------:R-:W3:Y:S01]  /*17c20*/  LDL.LU R5, [R1+0x254] ;  /* 0x0002540001057983 */ /* 0x000ee20000300800 */
        /* <DEDUP_REMOVED lines=12> */
.L_x_298:
[----:B------:R-:W-:Y:S05]  /*17cf0*/  BSYNC B1 ;  /* 0x0000000000017941 */ /* 0x000fea0003800000 */
.L_x_297:
[----:B---3--:R-:W3:Y:S01]  /*17d00*/  LDL.LU R5, [R1+0x258] ;  /* 0x0002580001057983 */ /* 0x008ee20000300800 */
[----:B-----5:R-:W-:Y:S01]  /*17d10*/  LOP3.LUT R4, R4, 0xff, RZ, 0xc0, !PT ;  /* 0x000000ff04047812 */ /* 0x020fe200078ec0ff */
[----:B------:R-:W-:Y:S01]  /*17d20*/  BSSY B1, `(.L_x_299) ;  /* 0x0000013000017945 */ /* 0x000fe20003800000 */
[----:B------:R-:W-:Y:S02]  /*17d30*/  IADD3 R35, P2, R35, 0x88, RZ ;  /* 0x0000008823237810 */ /* 0x000fe40007f5e0ff */
[----:B------:R-:W-:Y:S02]  /*17d40*/  F2FP.F16.E5M2.UNPACK_B R4, R4 ;  /* 0x00000004ff04723e */ /* 0x000fe400020004ff */
[----:B------:R-:W-:Y:S01]  /*17d50*/  PRMT R6, RZ, 0x7610, R6 ;  /* 0x00007610ff067816 */ /* 0x000fe20000000006 */
[----:B------:R-:W-:Y:S01]  /*17d60*/  IMAD.X R38, RZ, RZ, R39, P2 ;  /* 0x000000ffff267224 */ /* 0x000fe200010e0627 */
[----:B------:R-:W-:Y:S01]  /*17d70*/  ISETP.GE.AND P2, PT, R34, 0x89, PT ;  /* 0x000000892200780c */ /* 0x000fe20003f46270 */
[----:B------:R-:W-:-:S02]  /*17d80*/  HADD2.F32 R4, -RZ, R4.H0_H0 ;  /* 0x20000004ff047230 */ /* 0x000fc40000004100 */
[----:B------:R-:W-:Y:S01]  /*17d90*/  IMAD R38, R38, UR6, RZ ;  /* 0x0000000626267c24 */ /* 0x000fe2000f8e02ff */
[----:B------:R-:W-:Y:S01]  /*17da0*/  ISETP.LT.OR P5, PT, R0, 0x1, !P2 ;  /* 0x000000010000780c */ /* 0x000fe200057a1670 */
[----:B------:R-:W-:-:S04]  /*17db0*/  IMAD.WIDE.U32 R36, R35, UR6, R36 ;  /* 0x0000000623247c25 */ /* 0x000fc8000f8e0024 */
[----:B------:R-:W-:Y:S01]  /*17dc0*/  FMUL R4, R4, UR21 ;  /* 0x0000001504047c20 */ /* 0x000fe20008400000 */
[----:B------:R-:W-:-:S03]  /*17dd0*/  IMAD R35, R35, UR7, R38 ;  /* 0x0000000723237c24 */ /* 0x000fc6000f8e0226 */
[----:B---3--:R-:W-:Y:S01]  /*17de0*/  FFMA R5, R5, UR20, R4 ;  /* 0x0000001405057c23 */ /* 0x008fe20008000004 */
[----:B------:R-:W-:-:S04]  /*17df0*/  IADD3 R4, P6, R36, UR10, RZ ;  /* 0x0000000a24047c10 */ /* 0x000fc8000ffde0ff */
[----:B0-----:R-:W-:Y:S02]  /*17e00*/  F2FP.SATFINITE.E5M2.F32.PACK_AB_MERGE_C R7, RZ, R5, RZ ;  /* 0x00000005ff07723e */ /* 0x001fe400048060ff */
[----:B------:R-:W-:-:S03]  /*17e10*/  IADD3.X R5, R37, UR11, R35, P6, !PT ;  /* 0x0000000b25057c10 */ /* 0x000fc6000b7fe423 */
[----:B------:R0:W-:Y:S01]  /*17e20*/  @!P3 STG.E.U8 desc[UR14][R30.64+0x1], R7 ;  /* 0x000001071e00b986 */ /* 0x0001e2000c10110e */
[----:B------:R-:W-:Y:S05]  /*17e30*/  @P5 BRA `(.L_x_300) ;  /* 0x0000000000045947 */ /* 0x000fea0003800000 */
[----:B------:R3:W5:Y:S02]  /*17e40*/  LDG.E.U8 R6, desc[UR14][R4.64] ;  /* 0x0000000e04067981 */ /* 0x000764000c1e1100 */
.L_x_300:
[----:B------:R-:W-:Y:S05]  /*17e50*/  BSYNC B1 ;  /* 0x0000000000017941 */ /* 0x000fea0003800000 */
.L_x_299:
        /* <DEDUP_REMOVED lines=13> */
.L_x_302:
[----:B------:R-:W-:Y:S05]  /*17f30*/  BSYNC B1 ;  /* 0x0000000000017941 */ /* 0x000fea0003800000 */
.L_x_301:
        /* <DEDUP_REMOVED lines=13> */
.L_x_304:
[----:B------:R-:W-:Y:S05]  /*18010*/  BSYNC B1 ;  /* 0x0000000000017941 */ /* 0x000fea0003800000 */
.L_x_303:
        /* <DEDUP_REMOVED lines=13> */
.L_x_306:
[----:B------:R-:W-:Y:S05]  /*180f0*/  BSYNC B1 ;  /* 0x0000000000017941 */ /* 0x000fea0003800000 */
.L_x_305:
        /* <DEDUP_REMOVED lines=13> */
.L_x_308:
[----:B------:R-:W-:Y:S05]  /*181d0*/  BSYNC B1 ;  /* 0x0000000000017941 */ /* 0x000fea0003800000 */
.L_x_307:
        /* <DEDUP_REMOVED lines=13> */
.L_x_310:
[----:B------:R-:W-:Y:S05]  /*182b0*/  BSYNC B1 ;  /* 0x0000000000017941 */ /* 0x000fea0003800000 */
.L_x_309:
        /* <DEDUP_REMOVED lines=13> */
.L_x_312:
[----:B------:R-:W-:Y:S05]  /*18390*/  BSYNC B1 ;  /* 0x0000000000017941 */ /* 0x000fea0003800000 */
.L_x_311:
        /* <DEDUP_REMOVED lines=13> */
.L_x_314:
[----:B------:R-:W-:Y:S05]  /*18470*/  BSYNC B1 ;  /* 0x0000000000017941 */ /* 0x000fea0003800000 */
.L_x_313:
        /* <DEDUP_REMOVED lines=13> */
.L_x_316:
[----:B------:R-:W-:Y:S05]  /*18550*/  BSYNC B1 ;  /* 0x0000000000017941 */ /* 0x000fea0003800000 */
.L_x_315:
        /* <DEDUP_REMOVED lines=13> */
.L_x_318:
[----:B------:R-:W-:Y:S05]  /*18630*/  BSYNC B1 ;  /* 0x0000000000017941 */ /* 0x000fea0003800000 */
.L_x_317:
        /* <DEDUP_REMOVED lines=13> */
.L_x_320:
[----:B------:R-:W-:Y:S05]  /*18710*/  BSYNC B1 ;  /* 0x0000000000017941 */ /* 0x000fea0003800000 */
.L_x_319:
        /* <DEDUP_REMOVED lines=13> */
.L_x_322:
[----:B------:R-:W-:Y:S05]  /*187f0*/  BSYNC B1 ;  /* 0x0000000000017941 */ /* 0x000fea0003800000 */
.L_x_321:
        /* <DEDUP_REMOVED lines=13> */
.L_x_324:
[----:B------:R-:W-:Y:S05]  /*188d0*/  BSYNC B1 ;  /* 0x0000000000017941 */ /* 0x000fea0003800000 */
.L_x_323:
        /* <DEDUP_REMOVED lines=13> */
.L_x_326:
[----:B------:R-:W-:Y:S05]  /*189b0*/  BSYNC B1 ;  /* 0x0000000000017941 */ /* 0x000fea0003800000 */
.L_x_325:
        /* <DEDUP_REMOVED lines=13> */
.L_x_328:
[----:B------:R-:W-:Y:S05]  /*18a90*/  BSYNC B1 ;  /* 0x0000000000017941 */ /* 0x000fea0003800000 */
.L_x_327:
        /* <DEDUP_REMOVED lines=13> */
.L_x_330:
[----:B------:R-:W-:Y:S05]  /*18b70*/  BSYNC B1 ;  /* 0x0000000000017941 */ /* 0x000fea0003800000 */
.L_x_329:
        /* <DEDUP_REMOVED lines=13> */
.L_x_332:
[----:B------:R-:W-:Y:S05]  /*18c50*/  BSYNC B1 ;  /* 0x0000000000017941 */ /* 0x000fea0003800000 */
.L_x_331:
        /* <DEDUP_REMOVED lines=13> */
.L_x_334:
[----:B------:R-:W-:Y:S05]  /*18d30*/  BSYNC B1 ;  /* 0x0000000000017941 */ /* 0x000fea0003800000 */
.L_x_333:
        /* <DEDUP_REMOVED lines=13> */
.L_x_336:
[----:B------:R-:W-:Y:S05]  /*18e10*/  BSYNC B1 ;  /* 0x0000000000017941 */ /* 0x000fea0003800000 */
.L_x_335:
        /* <DEDUP_REMOVED lines=13> */
.L_x_338:
[----:B------:R-:W-:Y:S05]  /*18ef0*/  BSYNC B1 ;  /* 0x0000000000017941 */ /* 0x000fea0003800000 */
.L_x_337:
        /* <DEDUP_REMOVED lines=13> */
.L_x_340:
[----:B------:R-:W-:Y:S05]  /*18fd0*/  BSYNC B1 ;  /* 0x0000000000017941 */ /* 0x000fea0003800000 */
.L_x_339:
        /* <DEDUP_REMOVED lines=13> */
.L_x_342:
[----:B------:R-:W-:Y:S05]  /*190b0*/  BSYNC B1 ;  /* 0x0000000000017941 */ /* 0x000fea0003800000 */
.L_x_341:
        /* <DEDUP_REMOVED lines=13> */
.L_x_344:
[----:B------:R-:W-:Y:S05]  /*19190*/  BSYNC B1 ;  /* 0x0000000000017941 */ /* 0x000fea0003800000 */
.L_x_343:
        /* <DEDUP_REMOVED lines=13> */
.L_x_346:
[----:B------:R-:W-:Y:S05]  /*19270*/  BSYNC B1 ;  /* 0x0000000000017941 */ /* 0x000fea0003800000 */
.L_x_345:
        /* <DEDUP_REMOVED lines=13> */
.L_x_348:
[----:B------:R-:W-:Y:S05]  /*19350*/  BSYNC B1 ;  /* 0x0000000000017941 */ /* 0x000fea0003800000 */
.L_x_347:
        /* <DEDUP_REMOVED lines=13> */
.L_x_350:
[----:B------:R-:W-:Y:S05]  /*19430*/  BSYNC B1 ;  /* 0x0000000000017941 */ /* 0x000fea0003800000 */
.L_x_349:
        /* <DEDUP_REMOVED lines=13> */
.L_x_352:
[----:B------:R-:W-:Y:S05]  /*19510*/  BSYNC B1 ;  /* 0x0000000000017941 */ /* 0x000fea0003800000 */
.L_x_351:
        /* <DEDUP_REMOVED lines=13> */
.L_x_354:
[----:B------:R-:W-:Y:S05]  /*195f0*/  BSYNC B1 ;  /* 0x0000000000017941 */ /* 0x000fea0003800000 */
.L_x_353:
        /* <DEDUP_REMOVED lines=13> */
.L_x_356:
[----:B------:R-:W-:Y:S05]  /*196d0*/  BSYNC B1 ;  /* 0x0000000000017941 */ /* 0x000fea0003800000 */
.L_x_355:
        /* <DEDUP_REMOVED lines=13> */
.L_x_358:
[----:B------:R-:W-:Y:S05]  /*197b0*/  BSYNC B1 ;  /* 0x0000000000017941 */ /* 0x000fea0003800000 */
.L_x_357:
        /* <DEDUP_REMOVED lines=13> */
.L_x_360:
[----:B------:R-:W-:Y:S05]  /*19890*/  BSYNC B1 ;  /* 0x0000000000017941 */ /* 0x000fea0003800000 */
.L_x_359:
        /* <DEDUP_REMOVED lines=13> */
.L_x_362:
[----:B------:R-:W-:Y:S05]  /*19970*/  BSYNC B1 ;  /* 0x0000000000017941 */ /* 0x000fea0003800000 */
.L_x_361:
        /* <DEDUP_REMOVED lines=13> */
.L_x_364:
[----:B------:R-:W-:Y:S05]  /*19a50*/  BSYNC B1 ;  /* 0x0000000000017941 */ /* 0x000fea0003800000 */
.L_x_363:
        /* <DEDUP_REMOVED lines=13> */
.L_x_366:
[----:B------:R-:W-:Y:S05]  /*19b30*/  BSYNC B1 ;  /* 0x0000000000017941 */ /* 0x000fea0003800000 */
.L_x_365:
        /* <DEDUP_REMOVED lines=13> */
.L_x_368:
[----:B------:R-:W-:Y:S05]  /*19c10*/  BSYNC B1 ;  /* 0x0000000000017941 */ /* 0x000fea0003800000 */
.L_x_367:
        /* <DEDUP_REMOVED lines=13> */
.L_x_370:
[----:B------:R-:W-:Y:S05]  /*19cf0*/  BSYNC B1 ;  /* 0x0000000000017941 */ /* 0x000fea0003800000 */
.L_x_369:
        /* <DEDUP_REMOVED lines=13> */
.L_x_372:
[----:B------:R-:W-:Y:S05]  /*19dd0*/  BSYNC B1 ;  /* 0x0000000000017941 */ /* 0x000fea0003800000 */
.L_x_371:
        /* <DEDUP_REMOVED lines=13> */
.L_x_374:
[----:B------:R-:W-:Y:S05]  /*19eb0*/  BSYNC B1 ;  /* 0x0000000000017941 */ /* 0x000fea0003800000 */
.L_x_373:
        /* <DEDUP_REMOVED lines=13> */
.L_x_376:
[----:B------:R-:W-:Y:S05]  /*19f90*/  BSYNC B1 ;  /* 0x0000000000017941 */ /* 0x000fea0003800000 */
.L_x_375:
        /* <DEDUP_REMOVED lines=13> */
.L_x_378:
[----:B------:R-:W-:Y:S05]  /*1a070*/  BSYNC B1 ;  /* 0x0000000000017941 */ /* 0x000fea0003800000 */
.L_x_377:
        /* <DEDUP_REMOVED lines=13> */
.L_x_380:
[----:B------:R-:W-:Y:S05]  /*1a150*/  BSYNC B1 ;  /* 0x0000000000017941 */ /* 0x000fea0003800000 */
.L_x_379:
        /* <DEDUP_REMOVED lines=13> */
.L_x_382:
[----:B------:R-:W-:Y:S05]  /*1a230*/  BSYNC B1 ;  /* 0x0000000000017941 */ /* 0x000fea0003800000 */
.L_x_381:
        /* <DEDUP_REMOVED lines=13> */
.L_x_384:
[----:B------:R-:W-:Y:S05]  /*1a310*/  BSYNC B1 ;  /* 0x0000000000017941 */ /* 0x000fea0003800000 */
.L_x_383:
        /* <DEDUP_REMOVED lines=13> */
.L_x_386:
[----:B------:R-:W-:Y:S05]  /*1a3f0*/  BSYNC B1 ;  /* 0x0000000000017941 */ /* 0x000fea0003800000 */
.L_x_385:
        /* <DEDUP_REMOVED lines=13> */
.L_x_388:
[----:B------:R-:W-:Y:S05]  /*1a4d0*/  BSYNC B1 ;  /* 0x0000000000017941 */ /* 0x000fea0003800000 */
.L_x_387:
        /* <DEDUP_REMOVED lines=13> */
.L_x_390:
[----:B------:R-:W-:Y:S05]  /*1a5b0*/  BSYNC B1 ;  /* 0x0000000000017941 */ /* 0x000fea0003800000 */
.L_x_389:
        /* <DEDUP_REMOVED lines=13> */
.L_x_392:
[----:B------:R-:W-:Y:S05]  /*1a690*/  BSYNC B1 ;  /* 0x0000000000017941 */ /* 0x000fea0003800000 */
.L_x_391:
        /* <DEDUP_REMOVED lines=13> */
.L_x_394:
[----:B------:R-:W-:Y:S05]  /*1a770*/  BSYNC B1 ;  /* 0x0000000000017941 */ /* 0x000fea0003800000 */
.L_x_393:
        /* <DEDUP_REMOVED lines=13> */
.L_x_396:
[----:B------:R-:W-:Y:S05]  /*1a850*/  BSYNC B1 ;  /* 0x0000000000017941 */ /* 0x000fea0003800000 */
.L_x_395:
        /* <DEDUP_REMOVED lines=13> */
.L_x_398:
[----:B------:R-:W-:Y:S05]  /*1a930*/  BSYNC B1 ;  /* 0x0000000000017941 */ /* 0x000fea0003800000 */
.L_x_397:
        /* <DEDUP_REMOVED lines=13> */
.L_x_400:
[----:B------:R-:W-:Y:S05]  /*1aa10*/  BSYNC B1 ;  /* 0x0000000000017941 */ /* 0x000fea0003800000 */
.L_x_399:
        /* <DEDUP_REMOVED lines=13> */
.L_x_402:
[----:B------:R-:W-:Y:S05]  /*1aaf0*/  BSYNC B1 ;  /* 0x0000000000017941 */ /* 0x000fea0003800000 */
.L_x_401:
        /* <DEDUP_REMOVED lines=13> */
.L_x_404:
[----:B------:R-:W-:Y:S05]  /*1abd0*/  BSYNC B1 ;  /* 0x0000000000017941 */ /* 0x000fea0003800000 */
.L_x_403:
        /* <DEDUP_REMOVED lines=13> */
.L_x_406:
[----:B------:R-:W-:Y:S05]  /*1acb0*/  BSYNC B1 ;  /* 0x0000000000017941 */ /* 0x000fea0003800000 */
.L_x_405:
        /* <DEDUP_REMOVED lines=13> */
.L_x_408:
[----:B------:R-:W-:Y:S05]  /*1ad90*/  BSYNC B1 ;  /* 0x0000000000017941 */ /* 0x000fea0003800000 */
.L_x_407:
        /* <DEDUP_REMOVED lines=13> */
.L_x_410:
[----:B------:R-:W-:Y:S05]  /*1ae70*/  BSYNC B1 ;  /* 0x0000000000017941 */ /* 0x000fea0003800000 */
.L_x_409:
        /* <DEDUP_REMOVED lines=13> */
.L_x_412:
[----:B------:R-:W-:Y:S05]  /*1af50*/  BSYNC B1 ;  /* 0x0000000000017941 */ /* 0x000fea0003800000 */
.L_x_411:
        /* <DEDUP_REMOVED lines=13> */
.L_x_414:
[----:B------:R-:W-:Y:S05]  /*1b030*/  BSYNC B1 ;  /* 0x0000000000017941 */ /* 0x000fea0003800000 */
.L_x_413:
        /* <DEDUP_REMOVED lines=13> */
.L_x_416:
[----:B------:R-:W-:Y:S05]  /*1b110*/  BSYNC B1 ;  /* 0x0000000000017941 */ /* 0x000fea0003800000 */
.L_x_415:
        /* <DEDUP_REMOVED lines=13> */
.L_x_418:
[----:B------:R-:W-:Y:S05]  /*1b1f0*/  BSYNC B1 ;  /* 0x0000000000017941 */ /* 0x000fea0003800000 */
.L_x_417:
        /* <DEDUP_REMOVED lines=13> */
.L_x_420:
[----:B------:R-:W-:Y:S05]  /*1b2d0*/  BSYNC B1 ;  /* 0x0000000000017941 */ /* 0x000fea0003800000 */
.L_x_419:
        /* <DEDUP_REMOVED lines=13> */
.L_x_422:
[----:B------:R-:W-:Y:S05]  /*1b3b0*/  BSYNC B1 ;  /* 0x0000000000017941 */ /* 0x000fea0003800000 */
.L_x_421:
        /* <DEDUP_REMOVED lines=13> */
.L_x_424:
[----:B------:R-:W-:Y:S05]  /*1b490*/  BSYNC B1 ;  /* 0x0000000000017941 */ /* 0x000fea0003800000 */
.L_x_423:
        /* <DEDUP_REMOVED lines=13> */
.L_x_426:
[----:B------:R-:W-:Y:S05]  /*1b570*/  BSYNC B1 ;  /* 0x0000000000017941 */ /* 0x000fea0003800000 */
.L_x_425:
        /* <DEDUP_REMOVED lines=13> */
.L_x_428:
[----:B------:R-:W-:Y:S05]  /*1b650*/  BSYNC B1 ;  /* 0x0000000000017941 */ /* 0x000fea0003800000 */
.L_x_427:
        /* <DEDUP_REMOVED lines=13> */
.L_x_430:
[----:B------:R-:W-:Y:S05]  /*1b730*/  BSYNC B1 ;  /* 0x0000000000017941 */ /* 0x000fea0003800000 */
.L_x_429:
        /* <DEDUP_REMOVED lines=13> */
.L_x_432:
[----:B------:R-:W-:Y:S05]  /*1b810*/  BSYNC B1 ;  /* 0x0000000000017941 */ /* 0x000fea0003800000 */
.L_x_431:
        /* <DEDUP_REMOVED lines=13> */
.L_x_434:
[----:B------:R-:W-:Y:S05]  /*1b8f0*/  BSYNC B1 ;  /* 0x0000000000017941 */ /* 0x000fea0003800000 */
.L_x_433:
        /* <DEDUP_REMOVED lines=13> */
.L_x_436:
[----:B------:R-:W-:Y:S05]  /*1b9d0*/  BSYNC B1 ;  /* 0x0000000000017941 */ /* 0x000fea0003800000 */
.L_x_435:
        /* <DEDUP_REMOVED lines=13> */
.L_x_438:
[----:B------:R-:W-:Y:S05]  /*1bab0*/  BSYNC B1 ;  /* 0x0000000000017941 */ /* 0x000fea0003800000 */
.L_x_437:
        /* <DEDUP_REMOVED lines=13> */
.L_x_440:
[----:B------:R-:W-:Y:S05]  /*1bb90*/  BSYNC B1 ;  /* 0x0000000000017941 */ /* 0x000fea0003800000 */
.L_x_439:
        /* <DEDUP_REMOVED lines=13> */
.L_x_442:
[----:B------:R-:W-:Y:S05]  /*1bc70*/  BSYNC B1 ;  /* 0x0000000000017941 */ /* 0x000fea0003800000 */
.L_x_441:
        /* <DEDUP_REMOVED lines=13> */
.L_x_444:
[----:B------:R-:W-:Y:S05]  /*1bd50*/  BSYNC B1 ;  /* 0x0000000000017941 */ /* 0x000fea0003800000 */
.L_x_443:
        /* <DEDUP_REMOVED lines=13> */
.L_x_446:
[----:B------:R-:W-:Y:S05]  /*1be30*/  BSYNC B1 ;  /* 0x0000000000017941 */ /* 0x000fea0003800000 */
.L_x_445:
        /* <DEDUP_REMOVED lines=13> */
.L_x_448:
[----:B------:R-:W-:Y:S05]  /*1bf10*/  BSYNC B1 ;  /* 0x0000000000017941 */ /* 0x000fea0003800000 */
.L_x_447:
        /* <DEDUP_REMOVED lines=13> */
.L_x_450:
[----:B------:R-:W-:Y:S05]  /*1bff0*/  BSYNC B1 ;  /* 0x0000000000017941 */ /* 0x000fea0003800000 */
.L_x_449:
        /* <DEDUP_REMOVED lines=13> */
.L_x_452:
[----:B------:R-:W-:Y:S05]  /*1c0d0*/  BSYNC B1 ;  /* 0x0000000000017941 */ /* 0x000fea0003800000 */
.L_x_451:
        /* <DEDUP_REMOVED lines=13> */
.L_x_454:
[----:B------:R-:W-:Y:S05]  /*1c1b0*/  BSYNC B1 ;  /* 0x0000000000017941 */ /* 0x000fea0003800000 */
.L_x_453:
        /* <DEDUP_REMOVED lines=13> */
.L_x_456:
[----:B------:R-:W-:Y:S05]  /*1c290*/  BSYNC B1 ;  /* 0x0000000000017941 */ /* 0x000fea0003800000 */
.L_x_455:
        /* <DEDUP_REMOVED lines=13> */
.L_x_458:
[----:B------:R-:W-:Y:S05]  /*1c370*/  BSYNC B1 ;  /* 0x0000000000017941 */ /* 0x000fea0003800000 */
.L_x_457:
        /* <DEDUP_REMOVED lines=13> */
.L_x_460:
[----:B------:R-:W-:Y:S05]  /*1c450*/  BSYNC B1 ;  /* 0x0000000000017941 */ /* 0x000fea0003800000 */
.L_x_459:
        /* <DEDUP_REMOVED lines=13> */
.L_x_462:
[----:B------:R-:W-:Y:S05]  /*1c530*/  BSYNC B1 ;  /* 0x0000000000017941 */ /* 0x000fea0003800000 */
.L_x_461:
        /* <DEDUP_REMOVED lines=13> */
.L_x_464:
[----:B------:R-:W-:Y:S05]  /*1c610*/  BSYNC B1 ;  /* 0x0000000000017941 */ /* 0x000fea0003800000 */
.L_x_463:
        /* <DEDUP_REMOVED lines=13> */
.L_x_466:
[----:B------:R-:W-:Y:S05]  /*1c6f0*/  BSYNC B1 ;  /* 0x0000000000017941 */ /* 0x000fea0003800000 */
.L_x_465:
        /* <DEDUP_REMOVED lines=13> */
.L_x_468:
[----:B------:R-:W-:Y:S05]  /*1c7d0*/  BSYNC B1 ;  /* 0x0000000000017941 */ /* 0x000fea0003800000 */
.L_x_467:
        /* <DEDUP_REMOVED lines=13> */
.L_x_470:
[----:B------:R-:W-:Y:S05]  /*1c8b0*/  BSYNC B1 ;  /* 0x0000000000017941 */ /* 0x000fea0003800000 */
.L_x_469:
        /* <DEDUP_REMOVED lines=13> */
.L_x_472:
[----:B------:R-:W-:Y:S05]  /*1c990*/  BSYNC B1 ;  /* 0x0000000000017941 */ /* 0x000fea0003800000 */
.L_x_471:
        /* <DEDUP_REMOVED lines=13> */
.L_x_474:
[----:B------:R-:W-:Y:S05]  /*1ca70*/  BSYNC B1 ;  /* 0x0000000000017941 */ /* 0x000fea0003800000 */
.L_x_473:
        /* <DEDUP_REMOVED lines=13> */
.L_x_476:
[----:B------:R-:W-:Y:S05]  /*1cb50*/  BSYNC B1 ;  /* 0x0000000000017941 */ /* 0x000fea0003800000 */
.L_x_475:
        /* <DEDUP_REMOVED lines=13> */
.L_x_478:
[----:B------:R-:W-:Y:S05]  /*1cc30*/  BSYNC B1 ;  /* 0x0000000000017941 */ /* 0x000fea0003800000 */
.L_x_477:
        /* <DEDUP_REMOVED lines=13> */
.L_x_480:
[----:B------:R-:W-:Y:S05]  /*1cd10*/  BSYNC B1 ;  /* 0x0000000000017941 */ /* 0x000fea0003800000 */
.L_x_479:
        /* <DEDUP_REMOVED lines=13> */
.L_x_482:
[----:B------:R-:W-:Y:S05]  /*1cdf0*/  BSYNC B1 ;  /* 0x0000000000017941 */ /* 0x000fea0003800000 */
.L_x_481:
        /* <DEDUP_REMOVED lines=13> */
.L_x_484:
[----:B------:R-:W-:Y:S05]  /*1ced0*/  BSYNC B1 ;  /* 0x0000000000017941 */ /* 0x000fea0003800000 */
.L_x_483:
        /* <DEDUP_REMOVED lines=13> */
.L_x_486:
[----:B------:R-:W-:Y:S05]  /*1cfb0*/  BSYNC B1 ;  /* 0x0000000000017941 */ /* 0x000fea0003800000 */
.L_x_485:
        /* <DEDUP_REMOVED lines=13> */
.L_x_488:
[----:B------:R-:W-:Y:S05]  /*1d090*/  BSYNC B1 ;  /* 0x0000000000017941 */ /* 0x000fea0003800000 */
.L_x_487:
        /* <DEDUP_REMOVED lines=13> */
.L_x_490:
[----:B------:R-:W-:Y:S05]  /*1d170*/  BSYNC B1 ;  /* 0x0000000000017941 */ /* 0x000fea0003800000 */
.L_x_489:
        /* <DEDUP_REMOVED lines=13> */
.L_x_492:
[----:B------:R-:W-:Y:S05]  /*1d250*/  BSYNC B1 ;  /* 0x0000000000017941 */ /* 0x000fea0003800000 */
.L_x_491:
        /* <DEDUP_REMOVED lines=13> */
.L_x_494:
[----:B------:R-:W-:Y:S05]  /*1d330*/  BSYNC B1 ;  /* 0x0000000000017941 */ /* 0x000fea0003800000 */
.L_x_493:
        /* <DEDUP_REMOVED lines=13> */
.L_x_496:
[----:B------:R-:W-:Y:S05]  /*1d410*/  BSYNC B1 ;  /* 0x0000000000017941 */ /* 0x000fea0003800000 */
.L_x_495:
        /* <DEDUP_REMOVED lines=13> */
.L_x_498:
[----:B------:R-:W-:Y:S05]  /*1d4f0*/  BSYNC B1 ;  /* 0x0000000000017941 */ /* 0x000fea0003800000 */
.L_x_497:
        /* <DEDUP_REMOVED lines=13> */
.L_x_500:
[----:B------:R-:W-:Y:S05]  /*1d5d0*/  BSYNC B1 ;  /* 0x0000000000017941 */ /* 0x000fea0003800000 */
.L_x_499:
        /* <DEDUP_REMOVED lines=13> */
.L_x_502:
[----:B------:R-:W-:Y:S05]  /*1d6b0*/  BSYNC B1 ;  /* 0x0000000000017941 */ /* 0x000fea0003800000 */
.L_x_501:
        /* <DEDUP_REMOVED lines=13> */
.L_x_504:
[----:B------:R-:W-:Y:S05]  /*1d790*/  BSYNC B1 ;  /* 0x0000000000017941 */ /* 0x000fea0003800000 */
.L_x_503:
        /* <DEDUP_REMOVED lines=13> */
.L_x_506:
[----:B------:R-:W-:Y:S05]  /*1d870*/  BSYNC B1 ;  /* 0x0000000000017941 */ /* 0x000fea0003800000 */
.L_x_505:
        /* <DEDUP_REMOVED lines=13> */
.L_x_508:
[----:B------:R-:W-:Y:S05]  /*1d950*/  BSYNC B1 ;  /* 0x0000000000017941 */ /* 0x000fea0003800000 */
.L_x_507:
        /* <DEDUP_REMOVED lines=13> */
.L_x_510:
[----:B------:R-:W-:Y:S05]  /*1da30*/  BSYNC B1 ;  /* 0x0000000000017941 */ /* 0x000fea0003800000 */
.L_x_509:
        /* <DEDUP_REMOVED lines=13> */
.L_x_512:
[----:B------:R-:W-:Y:S05]  /*1db10*/  BSYNC B1 ;  /* 0x0000000000017941 */ /* 0x000fea0003800000 */
.L_x_511:
        /* <DEDUP_REMOVED lines=13> */
.L_x_514:
[----:B------:R-:W-:Y:S05]  /*1dbf0*/  BSYNC B1 ;  /* 0x0000000000017941 */ /* 0x000fea0003800000 */
.L_x_513:
        /* <DEDUP_REMOVED lines=13> */
.L_x_516:
[----:B------:R-:W-:Y:S05]  /*1dcd0*/  BSYNC B1 ;  /* 0x0000000000017941 */ /* 0x000fea0003800000 */
.L_x_515:
        /* <DEDUP_REMOVED lines=13> */
.L_x_518:
[----:B------:R-:W-:Y:S05]  /*1ddb0*/  BSYNC B1 ;  /* 0x0000000000017941 */ /* 0x000fea0003800000 */
.L_x_517:
        /* <DEDUP_REMOVED lines=13> */
.L_x_520:
[----:B------:R-:W-:Y:S05]  /*1de90*/  BSYNC B1 ;  /* 0x0000000000017941 */ /* 0x000fea0003800000 */
.L_x_519:
        /* <DEDUP_REMOVED lines=13> */
.L_x_522:
[----:B------:R-:W-:Y:S05]  /*1df70*/  BSYNC B1 ;  /* 0x0000000000017941 */ /* 0x000fea0003800000 */
.L_x_521:
        /* <DEDUP_REMOVED lines=13> */
.L_x_524:
[----:B------:R-:W-:Y:S05]  /*1e050*/  BSYNC B1 ;  /* 0x0000000000017941 */ /* 0x000fea0003800000 */
.L_x_523:
        /* <DEDUP_REMOVED lines=13> */
.L_x_526:
[----:B------:R-:W-:Y:S05]  /*1e130*/  BSYNC B1 ;  /* 0x0000000000017941 */ /* 0x000fea0003800000 */
.L_x_525:
        /* <DEDUP_REMOVED lines=13> */
.L_x_528:
[----:B------:R-:W-:Y:S05]  /*1e210*/  BSYNC B1 ;  /* 0x0000000000017941 */ /* 0x000fea0003800000 */
.L_x_527:
        /* <DEDUP_REMOVED lines=13> */
.L_x_530:
[----:B------:R-:W-:Y:S05]  /*1e2f0*/  BSYNC B1 ;  /* 0x0000000000017941 */ /* 0x000fea0003800000 */
.L_x_529:
        /* <DEDUP_REMOVED lines=13> */
.L_x_532:
[----:B------:R-:W-:Y:S05]  /*1e3d0*/  BSYNC B1 ;  /* 0x0000000000017941 */ /* 0x000fea0003800000 */
.L_x_531:
        /* <DEDUP_REMOVED lines=13> */
.L_x_534:
[----:B------:R-:W-:Y:S05]  /*1e4b0*/  BSYNC B1 ;  /* 0x0000000000017941 */ /* 0x000fea0003800000 */
.L_x_533:
        /* <DEDUP_REMOVED lines=13> */
.L_x_536:
[----:B------:R-:W-:Y:S05]  /*1e590*/  BSYNC B1 ;  /* 0x0000000000017941 */ /* 0x000fea0003800000 */
.L_x_535:
        /* <DEDUP_REMOVED lines=13> */
.L_x_538:
[----:B------:R-:W-:Y:S05]  /*1e670*/  BSYNC B1 ;  /* 0x0000000000017941 */ /* 0x000fea0003800000 */
.L_x_537:
        /* <DEDUP_REMOVED lines=13> */
.L_x_540:
[----:B------:R-:W-:Y:S05]  /*1e750*/  BSYNC B1 ;  /* 0x0000000000017941 */ /* 0x000fea0003800000 */
.L_x_539:
        /* <DEDUP_REMOVED lines=13> */
.L_x_542:
[----:B------:R-:W-:Y:S05]  /*1e830*/  BSYNC B1 ;  /* 0x0000000000017941 */ /* 0x000fea0003800000 */
.L_x_541:
        /* <DEDUP_REMOVED lines=13> */
.L_x_544:
[----:B------:R-:W-:Y:S05]  /*1e910*/  BSYNC B1 ;  /* 0x0000000000017941 */ /* 0x000fea0003800000 */
.L_x_543:
        /* <DEDUP_REMOVED lines=13> */
.L_x_546:
[----:B------:R-:W-:Y:S05]  /*1e9f0*/  BSYNC B1 ;  /* 0x0000000000017941 */ /* 0x000fea0003800000 */
.L_x_545:
[----:B--234-:R-:W2:Y:S01]  /*1ea00*/  LDL.LU R3, [R1+0x448] ;  /* 0x0004480001037983 */ /* 0x01cea20000300800 */
[----:B-----5:R-:W-:Y:S01]  /*1ea10*/  LOP3.LUT R6, R6, 0xff, RZ, 0xc0, !PT ;  /* 0x000000ff06067812 */ /* 0x020fe200078ec0ff */
[----:B------:R-:W-:Y:S01]  /*1ea20*/  BSSY B1, `(.L_x_547) ;  /* 0x000000b000017945 */ /* 0x000fe20003800000 */
[----:B------:R-:W-:Y:S02]  /*1ea30*/  ISETP.LT.OR P3, PT, R0, 0xf9, !P2 ;  /* 0x000000f90000780c */ /* 0x000fe40005761670 */
[----:B------:R-:W-:Y:S02]  /*1ea40*/  F2FP.F16.E5M2.UNPACK_B R6, R6 ;  /* 0x00000006ff06723e */ /* 0x000fe400020004ff */
[----:B------:R-:W-:-:S03]  /*1ea50*/  PRMT R2, RZ, 0x7610, R2 ;  /* 0x00007610ff027816 */ /* 0x000fc60000000002 */
[----:B------:R-:W-:-:S05]  /*1ea60*/  HADD2.F32 R6, -RZ, R6.H0_H0 ;  /* 0x20000006ff067230 */ /* 0x000fca0000004100 */
[----:B------:R-:W-:-:S04]  /*1ea70*/  FMUL R6, R6, UR21 ;  /* 0x0000001506067c20 */ /* 0x000fc80008400000 */
[----:B--2---:R-:W-:-:S05]  /*1ea80*/  FFMA R6, R3, UR20, R6 ;  /* 0x0000001403067c23 */ /* 0x004fca0008000006 */
[----:B------:R-:W-:-:S05]  /*1ea90*/  F2FP.SATFINITE.E5M2.F32.PACK_AB_MERGE_C R3, RZ, R6, RZ ;  /* 0x00000006ff03723e */ /* 0x000fca00048060ff */
[----:B------:R2:W-:Y:S01]  /*1eaa0*/  @!P1 STG.E.U8 desc[UR14][R30.64+0xf9], R3 ;  /* 0x0000f9031e009986 */ /* 0x0005e2000c10110e */
[----:B------:R-:W-:Y:S05]  /*1eab0*/  @P3 BRA `(.L_x_548) ;  /* 0x0000000000043947 */ /* 0x000fea0003800000 */
[----:B------:R3:W5:Y:S02]  /*1eac0*/  LDG.E.U8 R2, desc[UR14][R4.64+0xf8] ;  /* 0x0000f80e04027981 */ /* 0x000764000c1e1100 */
.L_x_548:
[----:B------:R-:W-:Y:S05]  /*1ead0*/  BSYNC B1 ;  /* 0x0000000000017941 */ /* 0x000fea0003800000 */
.L_x_547:
[----:B--2---:R-:W2:Y:S01]  /*1eae0*/  LDL.LU R3, [R1+0x44c] ;  /* 0x00044c0001037983 */ /* 0x004ea20000300800 */
        /* <DEDUP_REMOVED lines=12> */
.L_x_550:
[----:B------:R-:W-:Y:S05]  /*1ebb0*/  BSYNC B1 ;  /* 0x0000000000017941 */ /* 0x000fea0003800000 */
.L_x_549:
[----:B------:R-:W-:Y:S05]  /*1ebc0*/  @P2 BRA `(.L_x_551) ;  /* 0x0000004800882947 */ /* 0x000fea0003800000 */
[----:B------:R-:W2:Y:S01]  /*1ebd0*/  LDL.LU R2, [R1+0x450] ;  /* 0x0004500001027983 */ /* 0x000ea20000300800 */
[----:B-----5:R-:W-:-:S04]  /*1ebe0*/  LOP3.LUT R0, R0, 0xff, RZ, 0xc0, !PT ;  /* 0x000000ff00007812 */ /* 0x020fc800078ec0ff */
[----:B------:R-:W-:-:S05]  /*1ebf0*/  F2FP.F16.E5M2.UNPACK_B R0, R0 ;  /* 0x00000000ff00723e */ /* 0x000fca00020004ff */
[----:B------:R-:W-:-:S05]  /*1ec00*/  HADD2.F32 R0, -RZ, R0.H0_H0 ;  /* 0x20000000ff007230 */ /* 0x000fca0000004100 */
[----:B------:R-:W-:-:S04]  /*1ec10*/  FMUL R0, R0, UR21 ;  /* 0x0000001500007c20 */ /* 0x000fc80008400000 */
[----:B--2---:R-:W-:-:S05]  /*1ec20*/  FFMA R0, R2, UR20, R0 ;  /* 0x0000001402007c23 */ /* 0x004fca0008000000 */
[----:B------:R-:W-:-:S05]  /*1ec30*/  F2FP.SATFINITE.E5M2.F32.PACK_AB_MERGE_C R3, RZ, R0, RZ ;  /* 0x00000000ff03723e */ /* 0x000fca00048060ff */
[----:B------:R2:W-:Y:S01]  /*1ec40*/  STG.E.U8 desc[UR14][R28.64+0xf9], R3 ;  /* 0x0000f9031c007986 */ /* 0x0005e2000c10110e */
[----:B------:R-:W-:Y:S05]  /*1ec50*/  BRA `(.L_x_551) ;  /* 0x0000004800647947 */ /* 0x000fea0003800000 */
.L_x_38:
[----:B------:R-:W-:Y:S01]  /*1ec60*/  ISETP.GE.AND P1, PT, R34, 0x1, PT ;  /* 0x000000012200780c */ /* 0x000fe20003f26270 */
[----:B------:R-:W-:Y:S01]  /*1ec70*/  FMUL R4, R4, UR20 ;  /* 0x0000001404047c20 */ /* 0x000fe20008400000 */
[----:B------:R-:W2:Y:S02]  /*1ec80*/  LDL.LU R2, [R1+0x200] ;  /* 0x0002000001027983 */ /* 0x000ea40000300800 */
[----:B------:R-:W-:Y:S02]  /*1ec90*/  ISETP.LT.OR P2, PT, R0, 0x2, !P1 ;  /* 0x000000020000780c */ /* 0x000fe40004f41670 */
[----:B------:R-:W-:Y:S01]  /*1eca0*/  F2FP.SATFINITE.E5M2.F32.PACK_AB_MERGE_C R4, RZ, R4, RZ ;  /* 0x00000004ff04723e */ /* 0x000fe200048060ff */
[----:B------:R-:W-:Y:S01]  /*1ecb0*/  FMUL R3, R3, UR20 ;  /* 0x0000001403037c20 */ /* 0x000fe20008400000 */
[----:B------:R-:W-:Y:S01]  /*1ecc0*/  FMUL R5, R5, UR20 ;  /* 0x0000001405057c20 */ /* 0x000fe20008400000 */
[----:B------:R-:W-:Y:S01]  /*1ecd0*/  FMUL R6, R6, UR20 ;  /* 0x0000001406067c20 */ /* 0x000fe20008400000 */
[----:B------:R-:W-:Y:S01]  /*1ece0*/  ISETP.LT.OR P5, PT, R0, 0x9, !P1 ;  /* 0x000000090000780c */ /* 0x000fe20004fa1670 */
[----:B------:R-:W-:Y:S01]  /*1ecf0*/  FMUL R7, R7, UR20 ;  /* 0x0000001407077c20 */ /* 0x000fe20008400000 */
[----:B------:R-:W-:Y:S01]  /*1ed00*/  FMUL R8, R8, UR20 ;  /* 0x0000001408087c20 */ /* 0x000fe20008400000 */
[----:B------:R-:W-:Y:S01]  /*1ed10*/  FMUL R9, R9, UR20 ;  /* 0x0000001409097c20 */ /* 0x000fe20008400000 */
[----:B------:R-:W-:Y:S01]  /*1ed20*/  FMUL R10, R10, UR20 ;  /* 0x000000140a0a7c20 */ /* 0x000fe20008400000 */
[----:B------:R-:W-:Y:S01]  /*1ed30*/  FMUL R11, R11, UR20 ;  /* 0x000000140b0b7c20 */ /* 0x000fe20008400000 */
[----:B------:R-:W-:Y:S01]  /*1ed40*/  FMUL R12, R12, UR20 ;  /* 0x000000140c0c7c20 */ /* 0x000fe20008400000 */
[----:B------:R-:W-:Y:S01]  /*1ed50*/  @!P2 STG.E.U8 desc[UR14][R24.64+0x1], R4 ;  /* 0x000001041800a986 */ /* 0x000fe2000c10110e */
[----:B------:R-:W-:-:S02]  /*1ed60*/  ISETP.LT.OR P2, PT, R0, 0x1, !P1 ;  /* 0x000000010000780c */ /* 0x000fc40004f41670 */
[----:B------:R-:W-:Y:S01]  /*1ed70*/  F2FP.SATFINITE.E5M2.F32.PACK_AB_MERGE_C R3, RZ, R3, RZ ;  /* 0x00000003ff03723e */ /* 0x000fe200048060ff */
[----:B------:R-:W-:Y:S01]  /*1ed80*/  FMUL R13, R13, UR20 ;  /* 0x000000140d0d7c20 */ /* 0x000fe20008400000 */
        /* <DEDUP_REMOVED lines=9> */
[----:B------:R0:W-:Y:S01]  /*1ee20*/  @!P2 STG.E.U8 desc[UR14][R24.64], R3 ;  /* 0x000000031800a986 */ /* 0x0001e2000c10110e */
[----:B------:R-:W-:Y:S01]  /*1ee30*/  ISETP.GE.AND P2, PT, R34, 0x9, PT ;  /* 0x000000092200780c */ /* 0x000fe20003f46270 */
[----:B------:R-:W-:Y:S01]  /*1ee40*/  FMUL R23, R23, UR20 ;  /* 0x0000001417177c20 */ /* 0x000fe20008400000 */
[----:B------:R-:W-:Y:S01]  /*1ee50*/  FMUL R152, R152, UR20 ;  /* 0x0000001498987c20 */ /* 0x000fe20008400000 */
[----:B------:R-:W-:Y:S01]  /*1ee60*/  FMUL R153, R153, UR20 ;  /* 0x0000001499997c20 */ /* 0x000fe20008400000 */
[----:B------:R-:W-:Y:S01]  /*1ee70*/  ISETP.LT.OR P3, PT, R0, 0x1, !P2 ;  /* 0x000000010000780c */ /* 0x000fe20005761670 */
[----:B------:R-:W-:Y:S01]  /*1ee80*/  FMUL R154, R154, UR20 ;  /* 0x000000149a9a7c20 */ /* 0x000fe20008400000 */
[----:B------:R-:W-:Y:S01]  /*1ee90*/  F2FP.SATFINITE.E5M2.F32.PACK_AB_MERGE_C R5, RZ, R5, RZ ;  /* 0x00000005ff05723e */ /* 0x000fe200048060ff */
[----:B------:R-:W-:Y:S01]  /*1eea0*/  FMUL R155, R155, UR20 ;  /* 0x000000149b9b7c20 */ /* 0x000fe20008400000 */
        /* <DEDUP_REMOVED lines=10> */
[----:B------:R-:W-:-:S02]  /*1ef50*/  ISETP.LT.OR P3, PT, R0, 0x2, !P2 ;  /* 0x000000020000780c */ /* 0x000fc40005761670 */
        /* <DEDUP_REMOVED lines=10> */
[----:B------:R-:W4:Y:S04]  /*1f000*/  LDL.LU R37, [R1+0x204] ;  /* 0x0002040001257983 */ /* 0x000f280000300800 */
[----:B------:R-:W-:Y:S01]  /*1f010*/  @!P3 STG.E.U8 desc[UR14][R26.64+0x1], R6 ;  /* 0x000001061a00b986 */ /* 0x000fe2000c10110e */
[----:B------:R-:W-:-:S03]  /*1f020*/  ISETP.LT.OR P3, PT, R0, 0xa, !P1 ;  /* 0x0000000a0000780c */ /* 0x000fc60004f61670 */
[----:B------:R5:W-:Y:S01]  /*1f030*/  @!P5 STG.E.U8 desc[UR14][R24.64+0x8], R7 ;  /* 0x000008071800d986 */ /* 0x000be2000c10110e */
[----:B------:R-:W-:Y:S02]  /*1f040*/  ISETP.LT.OR P5, PT, R0, 0x9, !P2 ;  /* 0x000000090000780c */ /* 0x000fe400057a1670 */
[----:B------:R-:W-:Y:S01]  /*1f050*/  F2FP.SATFINITE.E5M2.F32.PACK_AB_MERGE_C R9, RZ, R9, RZ ;  /* 0x00000009ff09723e */ /* 0x000fe200048060ff */
[----:B------:R-:W4:Y:S01]  /*1f060*/  LDL.LU R36, [R1+0x208] ;  /* 0x0002080001247983 */ /* 0x000f220000300800 */
[----:B------:R-:W-:Y:S02]  /*1f070*/  F2FP.SATFINITE.E5M2.F32.PACK_AB_MERGE_C R10, RZ, R10, RZ ;  /* 0x0000000aff0a723e */ /* 0x000fe400048060ff */
[----:B------:R-:W-:Y:S01]  /*1f080*/  F2FP.SATFINITE.E5M2.F32.PACK_AB_MERGE_C R11, RZ, R11, RZ ;  /* 0x0000000bff0b723e */ /* 0x000fe200048060ff */
[----:B------:R-:W-:Y:S01]  /*1f090*/  FMUL R172, R172, UR20 ;  /* 0x00000014acac7c20 */ /* 0x000fe20008400000 */
[----:B------:R-:W-:Y:S01]  /*1f0a0*/  F2FP.SATFINITE.E5M2.F32.PACK_AB_MERGE_C R12, RZ, R12, RZ ;  /* 0x0000000cff0c723e */ /* 0x000fe200048060ff */
[----:B------:R-:W-:Y:S01]  /*1f0b0*/  @!P3 STG.E.U8 desc[UR14][R24.64+0x9], R8 ;  /* 0x000009081800b986 */ /* 0x000fe2000c10110e */
[----:B------:R-:W-:-:S03]  /*1f0c0*/  ISETP.LT.OR P3, PT, R0, 0xa, !P2 ;  /* 0x0000000a0000780c */ /* 0x000fc60005761670 */
[----:B------:R-:W-:Y:S01]  /*1f0d0*/  @!P5 STG.E.U8 desc[UR14][R26.64+0x8], R9 ;  /* 0x000008091a00d986 */ /* 0x000fe2000c10110e */
[C---:B------:R-:W-:Y:S02]  /*1f0e0*/  ISETP.LT.OR P5, PT, R0.reuse, 0x11, !P1 ;  /* 0x000000110000780c */ /* 0x040fe40004fa1670 */
        /* <DEDUP_REMOVED lines=9> */
[----:B------:R-:W-:Y:S02]  /*1f180*/  ISETP.LT.OR P5, PT, R0, 0x11, !P2 ;  /* 0x000000110000780c */ /* 0x000fe400057a1670 */
[----:B------:R-:W-:Y:S01]  /*1f190*/  F2FP.SATFINITE.E5M2.F32.PACK_AB_MERGE_C R17, RZ, R17, RZ ;  /* 0x00000011ff11723e */ /* 0x000fe200048060ff */
[----:B------:R-:W-:Y:S01]  /*1f1a0*/  FMUL R174, R174, UR20 ;  /* 0x00000014aeae7c20 */ /* 0x000fe20008400000 */
[----:B------:R-:W-:Y:S01]  /*1f1b0*/  F2FP.SATFINITE.E5M2.F32.PACK_AB_MERGE_C R18, RZ, R18, RZ ;  /* 0x00000012ff12723e */ /* 0x000fe200048060ff */
[----:B------:R-:W4:Y:S04]  /*1f1c0*/  LDL.LU R33, [R1+0x210] ;  /* 0x0002100001217983 */ /* 0x000f280000300800 */
        /* <DEDUP_REMOVED lines=14> */
[----:B------:R-:W-:Y:S01]  /*1f2b0*/  ISETP.LT.OR P6, PT, R0, 0x29, !P2 ;  /* 0x000000290000780c */ /* 0x000fe200057c1670 */
[----:B------:R-:W-:Y:S01]  /*1f2c0*/  FMUL R176, R176, UR20 ;  /* 0x00000014b0b07c20 */ /* 0x000fe20008400000 */
[----:B------:R-:W-:Y:S01]  /*1f2d0*/  F2FP.SATFINITE.E5M2.F32.PACK_AB_MERGE_C R23, RZ, R23, RZ ;  /* 0x00000017ff17723e */ /* 0x000fe200048060ff */
[----:B------:R-:W-:Y:S01]  /*1f2e0*/  FMUL R177, R177, UR20 ;  /* 0x00000014b1b17c20 */ /* 0x000fe20008400000 */
        /* <DEDUP_REMOVED lines=40> */
[----:B0-----:R-:W-:Y:S01]  /*1f570*/  F2FP.SATFINITE.E5M2.F32.PACK_AB_MERGE_C R3, RZ, R166, RZ ;  /* 0x000000a6ff03723e */ /* 0x001fe200048060ff */
[----:B------:R-:W-:Y:S01]  /*1f580*/  FMUL R188, R188, UR20 ;  /* 0x00000014bcbc7c20 */ /* 0x000fe20008400000 */
[----:B------:R-:W-:Y:S01]  /*1f590*/  F2FP.SATFINITE.E5M2.F32.PACK_AB_MERGE_C R167, RZ, R167, RZ ;  /* 0x000000a7ffa7723e */ /* 0x000fe200048060ff */
[----:B------:R-:W-:Y:S01]  /*1f5a0*/  FMUL R189, R189, UR20 ;  /* 0x00000014bdbd7c20 */ /* 0x000fe20008400000 */
[----:B---3--:R-:W-:Y:S01]  /*1f5b0*/  F2FP.SATFINITE.E5M2.F32.PACK_AB_MERGE_C R5, RZ, R168, RZ ;  /* 0x000000a8ff05723e */ /* 0x008fe200048060ff */
[----:B------:R-:W-:Y:S01]  /*1f5c0*/  FMUL R190, R190, UR20 ;  /* 0x00000014bebe7c20 */ /* 0x000fe20008400000 */
[----:B------:R-:W-:Y:S01]  /*1f5d0*/  F2FP.SATFINITE.E5M2.F32.PACK_AB_MERGE_C R169, RZ, R169, RZ ;  /* 0x000000a9ffa9723e */ /* 0x000fe200048060ff */
[----:B------:R-:W-:Y:S01]  /*1f5e0*/  @!P3 STG.E.U8 desc[UR14][R24.64+0x29], R152 ;  /* 0x000029981800b986 */ /* 0x000fe2000c10110e */
[----:B------:R-:W-:-:S03]  /*1f5f0*/  ISETP.LT.OR P3, PT, R0, 0x31, !P1 ;  /* 0x000000310000780c */ /* 0x000fc60004f61670 */
[----:B------:R-:W-:Y:S01]  /*1f600*/  @!P6 STG.E.U8 desc[UR14][R26.64+0x28], R153 ;  /* 0x000028991a00e986 */ /* 0x000fe2000c10110e */
[----:B------:R-:W-:-:S03]  /*1f610*/  ISETP.LT.OR P6, PT, R0, 0x32, !P1 ;  /* 0x000000320000780c */ /* 0x000fc60004fc1670 */
[----:B------:R-:W-:Y:S01]  /*1f620*/  @!P5 STG.E.U8 desc[UR14][R26.64+0x29], R154 ;  /* 0x0000299a1a00d986 */ /* 0x000fe2000c10110e */
[C---:B------:R-:W-:Y:S02]  /*1f630*/  ISETP.LT.OR P5, PT, R0.reuse, 0x31, !P2 ;  /* 0x000000310000780c */ /* 0x040fe400057a1670 */
[----:B------:R-:W-:Y:S01]  /*1f640*/  F2FP.SATFINITE.E5M2.F32.PACK_AB_MERGE_C R171, RZ, R171, RZ ;  /* 0x000000abffab723e */ /* 0x000fe200048060ff */
[----:B------:R-:W-:Y:S01]  /*1f650*/  FMUL R191, R191, UR20 ;  /* 0x00000014bfbf7c20 */ /* 0x000fe20008400000 */
[----:B------:R-:W-:Y:S01]  /*1f660*/  F2FP.SATFINITE.E5M2.F32.PACK_AB_MERGE_C R173, RZ, R173, RZ ;  /* 0x000000adffad723e */ /* 0x000fe200048060ff */
[----:B------:R-:W-:Y:S01]  /*1f670*/  @!P3 STG.E.U8 desc[UR14][R24.64+0x30], R155 ;  /* 0x0000309b1800b986 */ /* 0x000fe2000c10110e */
[----:B------:R-:W-:-:S03]  /*1f680*/  ISETP.LT.OR P3, PT, R0, 0x32, !P2 ;  /* 0x000000320000780c */ /* 0x000fc60005761670 */
[----:B------:R-:W-:Y:S01]  /*1f690*/  @!P6 STG.E.U8 desc[UR14][R24.64+0x31], R156 ;  /* 0x0000319c1800e986 */ /* 0x000fe2000c10110e */
[----:B------:R-:W-:-:S03]  /*1f6a0*/  ISETP.LT.OR P6, PT, R0, 0x39, !P1 ;  /* 0x000000390000780c */ /* 0x000fc60004fc1670 */
[----:B------:R-:W-:Y:S01]  /*1f6b0*/  @!P5 STG.E.U8 desc[UR14][R26.64+0x30], R157 ;  /* 0x0000309d1a00d986 */ /* 0x000fe2000c10110e */
[----:B------:R-:W-:Y:S02]  /*1f6c0*/  ISETP.LT.OR P5, PT, R0, 0x3a, !P1 ;  /* 0x0000003a0000780c */ /* 0x000fe40004fa1670 */
[----:B-----5:R-:W-:Y:S01]  /*1f6d0*/  F2FP.SATFINITE.E5M2.F32.PACK_AB_MERGE_C R7, RZ, R174, RZ ;  /* 0x000000aeff07723e */ /* 0x020fe200048060ff */
[----:B------:R-:W-:Y:S01]  /*1f6e0*/  FMUL R192, R192, UR20 ;  /* 0x00000014c0c07c20 */ /* 0x000fe20008400000 */
[----:B------:R-:W-:Y:S01]  /*1f6f0*/  FMUL R193, R193, UR20 ;  /* 0x00000014c1c17c20 */ /* 0x000fe20008400000 */
[----:B------:R-:W-:Y:S01]  /*1f700*/  @!P3 STG.E.U8 desc[UR14][R26.64+0x31], R158 ;  /* 0x0000319e1a00b986 */ /* 0x000fe2000c10110e */
[----:B------:R-:W-:-:S03]  /*1f710*/  ISETP.LT.OR P3, PT, R0, 0x39, !P2 ;  /* 0x000000390000780c */ /* 0x000fc60005761670 */
[----:B------:R-:W-:Y:S01]  /*1f720*/  @!P6 STG.E.U8 desc[UR14][R24.64+0x38], R159 ;  /* 0x0000389f1800e986 */ /* 0x000fe2000c10110e */
[----:B------:R-:W-:-:S03]  /*1f730*/  ISETP.LT.OR P6, PT, R0, 0x3a, !P2 ;  /* 0x0000003a0000780c */ /* 0x000fc600057c1670 */
[----:B------:R-:W-:Y:S01]  /*1f740*/  @!P5 STG.E.U8 desc[UR14][R24.64+0x39], R160 ;  /* 0x000039a01800d986 */ /* 0x000fe2000c10110e */
[----:B------:R-:W-:Y:S01]  /*1f750*/  ISETP.LT.OR P5, PT, R0, 0x41, !P1 ;  /* 0x000000410000780c */ /* 0x000fe20004fa1670 */
[----:B------:R-:W-:Y:S01]  /*1f760*/  FMUL R194, R194, UR20 ;  /* 0x00000014c2c27c20 */ /* 0x000fe20008400000 */
[----:B------:R-:W-:Y:S01]  /*1f770*/  FMUL R195, R195, UR20 ;  /* 0x00000014c3c37c20 */ /* 0x000fe20008400000 */
        /* <DEDUP_REMOVED lines=16> */
[----:B------:R0:W-:Y:S01]  /*1f880*/  @!P5 STG.E.U8 desc[UR14][R26.64+0x41], R3 ;  /* 0x000041031a00d986 */ /* 0x0001e2000c10110e */
[----:B------:R-:W-:Y:S01]  /*1f890*/  ISETP.LT.OR P5, PT, R0, 0x49, !P2 ;  /* 0x000000490000780c */ /* 0x000fe200057a1670 */
[----:B------:R-:W-:Y:S01]  /*1f8a0*/  FMUL R202, R202, UR20 ;  /* 0x00000014caca7c20 */ /* 0x000fe20008400000 */
[----:B------:R-:W-:Y:S01]  /*1f8b0*/  FMUL R203, R203, UR20 ;  /* 0x00000014cbcb7c20 */ /* 0x000fe20008400000 */
[----:B------:R-:W-:Y:S01]  /*1f8c0*/  FMUL R204, R204, UR20 ;  /* 0x00000014cccc7c20 */ /* 0x000fe20008400000 */
[----:B------:R-:W-:Y:S01]  /*1f8d0*/  FMUL R205, R205, UR20 ;  /* 0x00000014cdcd7c20 */ /* 0x000fe20008400000 */
[----:B------:R-:W-:Y:S01]  /*1f8e0*/  @!P3 STG.E.U8 desc[UR14][R24.64+0x48], R167 ;  /* 0x000048a71800b986 */ /* 0x000fe2000c10110e */
[----:B------:R-:W-:-:S03]  /*1f8f0*/  ISETP.LT.OR P3, PT, R0, 0x4a, !P2 ;  /* 0x0000004a0000780c */ /* 0x000fc60005761670 */
[----:B------:R3:W-:Y:S01]  /*1f900*/  @!P6 STG.E.U8 desc[UR14][R24.64+0x49], R5 ;  /* 0x000049051800e986 */ /* 0x0007e2000c10110e */
[C---:B------:R-:W-:Y:S02]  /*1f910*/  ISETP.LT.OR P6, PT, R0.reuse, 0x51, !P1 ;  /* 0x000000510000780c */ /* 0x040fe40004fc1670 */
[----:B0-----:R-:W-:Y:S01]  /*1f920*/  F2FP.SATFINITE.E5M2.F32.PACK_AB_MERGE_C R3, RZ, R170, RZ ;  /* 0x000000aaff03723e */ /* 0x001fe200048060ff */
[----:B------:R-:W-:Y:S01]  /*1f930*/  @!P5 STG.E.U8 desc[UR14][R26.64+0x48], R169 ;  /* 0x000048a91a00d986 */ /* 0x000fe2000c10110e */
[----:B------:R-:W-:Y:S01]  /*1f940*/  ISETP.LT.OR P5, PT, R0, 0x52, !P1 ;  /* 0x000000520000780c */ /* 0x000fe20004fa1670 */
[----:B------:R-:W-:Y:S01]  /*1f950*/  FMUL R206, R206, UR20 ;  /* 0x00000014cece7c20 */ /* 0x000fe20008400000 */
[----:B------:R-:W-:Y:S01]  /*1f960*/  FMUL R207, R207, UR20 ;  /* 0x00000014cfcf7c20 */ /* 0x000fe20008400000 */
[----:B------:R-:W-:Y:S01]  /*1f970*/  FMUL R208, R208, UR20 ;  /* 0x00000014d0d07c20 */ /* 0x000fe20008400000 */
[----:B------:R-:W-:Y:S01]  /*1f980*/  FMUL R209, R209, UR20 ;  /* 0x00000014d1d17c20 */ /* 0x000fe20008400000 */
[----:B------:R0:W-:Y:S01]  /*1f990*/  @!P3 STG.E.U8 desc[UR14][R26.64+0x49], R3 ;  /* 0x000049031a00b986 */ /* 0x0001e2000c10110e */
[----:B------:R-:W-:-:S03]  /*1f9a0*/  ISETP.LT.OR P3, PT, R0, 0x51, !P2 ;  /* 0x000000510000780c */ /* 0x000fc60005761670 */
[----:B------:R-:W-:Y:S01]  /*1f9b0*/  @!P6 STG.E.U8 desc[UR14][R24.64+0x50], R171 ;  /* 0x000050ab1800e986 */ /* 0x000fe2000c10110e */
[----:B------:R-:W-:Y:S02]  /*1f9c0*/  ISETP.LT.OR P6, PT, R0, 0x52, !P2 ;  /* 0x000000520000780c */ /* 0x000fe400057c1670 */
[----:B---3--:R-:W-:Y:S01]  /*1f9d0*/  F2FP.SATFINITE.E5M2.F32.PACK_AB_MERGE_C R5, RZ, R172, RZ ;  /* 0x000000acff05723e */ /* 0x008fe200048060ff */
[----:B------:R-:W-:Y:S01]  /*1f9e0*/  FMUL R210, R210, UR20 ;  /* 0x00000014d2d27c20 */ /* 0x000fe20008400000 */
[----:B------:R-:W-:Y:S01]  /*1f9f0*/  FMUL R211, R211, UR20 ;  /* 0x00000014d3d37c20 */ /* 0x000fe20008400000 */
[----:B------:R-:W-:Y:S01]  /*1fa00*/  FMUL R212, R212, UR20 ;  /* 0x00000014d4d47c20 */ /* 0x000fe20008400000 */
[----:B------:R-:W-:Y:S01]  /*1fa10*/  FMUL R213, R213, UR20 ;  /* 0x00000014d5d57c20 */ /* 0x000fe20008400000 */
[----:B------:R3:W-:Y:S01]  /*1fa20*/  @!P5 STG.E.U8 desc[UR14][R24.64+0x51], R5 ;  /* 0x000051051800d986 */ /* 0x0007e2000c10110e */
[----:B------:R-:W-:-:S03]  /*1fa30*/  ISETP.LT.OR P5, PT, R0, 0x59, !P1 ;  /* 0x000000590000780c */ /* 0x000fc60004fa1670 */
[----:B------:R-:W-:Y:S01]  /*1fa40*/  @!P3 STG.E.U8 desc[UR14][R26.64+0x50], R173 ;  /* 0x000050ad1a00b986 */ /* 0x000fe2000c10110e */
[----:B------:R-:W-:-:S03]  /*1fa50*/  ISETP.LT.OR P3, PT, R0, 0x5a, !P1 ;  /* 0x0000005a0000780c */ /* 0x000fc60004f61670 */
[----:B------:R5:W-:Y:S01]  /*1fa60*/  @!P6 STG.E.U8 desc[UR14][R26.64+0x51], R7 ;  /* 0x000051071a00e986 */ /* 0x000be2000c10110e */
[----:B------:R-:W-:Y:S02]  /*1fa70*/  ISETP.LT.OR P6, PT, R0, 0x59, !P2 ;  /* 0x000000590000780c */ /* 0x000fe400057c1670 */
[----:B------:R-:W-:Y:S01]  /*1fa80*/  F2FP.SATFINITE.E5M2.F32.PACK_AB_MERGE_C R175, RZ, R175, RZ ;  /* 0x000000afffaf723e */ /* 0x000fe200048060ff */
[----:B------:R-:W-:Y:S01]  /*1fa90*/  FMUL R214, R214, UR20 ;  /* 0x00000014d6d67c20 */ /* 0x000fe20008400000 */
[----:B0-----:R-:W-:Y:S01]  /*1faa0*/  F2FP.SATFINITE.E5M2.F32.PACK_AB_MERGE_C R3, RZ, R176, RZ ;  /* 0x000000b0ff03723e */ /* 0x001fe200048060ff */
[----:B------:R-:W-:Y:S01]  /*1fab0*/  FMUL R215, R215, UR20 ;  /* 0x00000014d7d77c20 */ /* 0x000fe20008400000 */
[----:B------:R-:W-:Y:S01]  /*1fac0*/  F2FP.SATFINITE.E5M2.F32.PACK_AB_MERGE_C R177, RZ, R177, RZ ;  /* 0x000000b1ffb1723e */ /* 0x000fe200048060ff */
[----:B------:R-:W-:Y:S01]  /*1fad0*/  @!P5 STG.E.U8 desc[UR14][R24.64+0x58], R175 ;  /* 0x000058af1800d986 */ /* 0x000fe2000c10110e */
[----:B------:R-:W-:-:S03]  /*1fae0*/  ISETP.LT.OR P5, PT, R0, 0x5a, !P2 ;  /* 0x0000005a0000780c */ /* 0x000fc600057a1670 */
[----:B------:R0:W-:Y:S01]  /*1faf0*/  @!P3 STG.E.U8 desc[UR14][R24.64+0x59], R3 ;  /* 0x000059031800b986 */ /* 0x0001e2000c10110e */
[----:B------:R-:W-:-:S03]  /*1fb00*/  ISETP.LT.OR P3, PT, R0, 0x61, !P1 ;  /* 0x000000610000780c */ /* 0x000fc60004f61670 */
[----:B------:R-:W-:Y:S01]  /*1fb10*/  @!P6 STG.E.U8 desc[UR14][R26.64+0x58], R177 ;  /* 0x000058b11a00e986 */ /* 0x000fe2000c10110e */
[----:B------:R-:W-:Y:S02]  /*1fb20*/  ISETP.LT.OR P6, PT, R0, 0x62, !P1 ;  /* 0x000000620000780c */ /* 0x000fe40004fc1670 */
[----:B---3--:R-:W-:Y:S01]  /*1fb30*/  F2FP.SATFINITE.E5M2.F32.PACK_AB_MERGE_C R5, RZ, R178, RZ ;  /* 0x000000b2ff05723e */ /* 0x008fe200048060ff */
[----:B------:R-:W-:Y:S01]  /*1fb40*/  FMUL R216, R216, UR20 ;  /* 0x00000014d8d87c20 */ /* 0x000fe20008400000 */
[----:B------:R-:W-:Y:S01]  /*1fb50*/  F2FP.SATFINITE.E5M2.F32.PACK_AB_MERGE_C R179, RZ, R179, RZ ;  /* 0x000000b3ffb3723e */ /* 0x000fe200048060ff */
[----:B------:R-:W-:Y:S01]  /*1fb60*/  FMUL R217, R217, UR20 ;  /* 0x00000014d9d97c20 */ /* 0x000fe20008400000 */
[----:B-----5:R-:W-:Y:S01]  /*1fb70*/  F2FP.SATFINITE.E5M2.F32.PACK_AB_MERGE_C R7, RZ, R180, RZ ;  /* 0x000000b4ff07723e */ /* 0x020fe200048060ff */
        /* <DEDUP_REMOVED lines=97> */
[----:B--2---:R-:W-:Y:S01]  /*20190*/  FMUL R2, R2, UR20 ;  /* 0x0000001402027c20 */ /* 0x004fe20008400000 */
        /* <DEDUP_REMOVED lines=8> */
[----:B------:R-:W2:Y:S01]  /*20220*/  LDL.LU R39, [R1+0x218] ;  /* 0x0002180001277983 */ /* 0x000ea20000300800 */
[----:B------:R-:W-:Y:S01]  /*20230*/  F2FP.SATFINITE.E5M2.F32.PACK_AB_MERGE_C R209, RZ, R209, RZ ;  /* 0x000000d1ffd1723e */ /* 0x000fe200048060ff */
[----:B------:R-:W-:Y:S01]  /*20240*/  FMUL R236, R236, UR20 ;  /* 0x00000014ecec7c20 */ /* 0x000fe20008400000 */
[----:B-----5:R-:W-:Y:S01]  /*20250*/  F2FP.SATFINITE.E5M2.F32.PACK_AB_MERGE_C R7, RZ, R210, RZ ;  /* 0x000000d2ff07723e */ /* 0x020fe200048060ff */
[----:B------:R3:W-:Y:S01]  /*20260*/  @!P5 STG.E.U8 desc[UR14][R24.64+0x99], R5 ;  /* 0x000099051800d986 */ /* 0x0007e2000c10110e */
[C---:B------:R-:W-:Y:S01]  /*20270*/  ISETP.LT.OR P5, PT, R0.reuse, 0xa1, !P1 ;  /* 0x000000a10000780c */ /* 0x040fe20004fa1670 */
[----:B------:R-:W-:Y:S01]  /*20280*/  FMUL R235, R235, UR20 ;  /* 0x00000014ebeb7c20 */ /* 0x000fe20008400000 */
[----:B------:R-:W-:Y:S01]  /*20290*/  F2FP.SATFINITE.E5M2.F32.PACK_AB_MERGE_C R211, RZ, R211, RZ ;  /* 0x000000d3ffd3723e */ /* 0x000fe200048060ff */
[----:B------:R-:W-:Y:S01]  /*202a0*/  @!P3 STG.E.U8 desc[UR14][R26.64+0x98], R209 ;  /* 0x000098d11a00b986 */ /* 0x000fe2000c10110e */
[C---:B------:R-:W-:Y:S01]  /*202b0*/  ISETP.LT.OR P3, PT, R0.reuse, 0xa2, !P1 ;  /* 0x000000a20000780c */ /* 0x040fe20004f61670 */
[----:B------:R-:W-:Y:S01]  /*202c0*/  FMUL R237, R237, UR20 ;  /* 0x00000014eded7c20 */ /* 0x000fe20008400000 */
[----:B0-----:R-:W-:Y:S01]  /*202d0*/  F2FP.SATFINITE.E5M2.F32.PACK_AB_MERGE_C R3, RZ, R212, RZ ;  /* 0x000000d4ff03723e */ /* 0x001fe200048060ff */
[----:B------:R0:W-:Y:S01]  /*202e0*/  @!P6 STG.E.U8 desc[UR14][R26.64+0x99], R7 ;  /* 0x000099071a00e986 */ /* 0x0001e2000c10110e */
[----:B------:R-:W-:-:S02]  /*202f0*/  ISETP.LT.OR P6, PT, R0, 0xa1, !P2 ;  /* 0x000000a10000780c */ /* 0x000fc400057c1670 */
[----:B------:R-:W-:Y:S01]  /*20300*/  F2FP.SATFINITE.E5M2.F32.PACK_AB_MERGE_C R213, RZ, R213, RZ ;  /* 0x000000d5ffd5723e */ /* 0x000fe200048060ff */
[----:B------:R-:W5:Y:S01]  /*20310*/  LDL.LU R38, [R1+0x21c] ;  /* 0x00021c0001267983 */ /* 0x000f620000300800 */
[----:B---3--:R-:W-:Y:S02]  /*20320*/  F2FP.SATFINITE.E5M2.F32.PACK_AB_MERGE_C R5, RZ, R214, RZ ;  /* 0x000000d6ff05723e */ /* 0x008fe400048060ff */
[----:B------:R-:W-:Y:S01]  /*20330*/  F2FP.SATFINITE.E5M2.F32.PACK_AB_MERGE_C R215, RZ, R215, RZ ;  /* 0x000000d7ffd7723e */ /* 0x000fe200048060ff */
[----:B------:R-:W-:Y:S01]  /*20340*/  @!P5 STG.E.U8 desc[UR14][R24.64+0xa0], R211 ;  /* 0x0000a0d31800d986 */ /* 0x000fe2000c10110e */
[C---:B------:R-:W-:Y:S02]  /*20350*/  ISETP.LT.OR P5, PT, R0.reuse, 0xa2, !P2 ;  /* 0x000000a20000780c */ /* 0x040fe400057a1670 */
[----:B------:R-:W-:Y:S01]  /*20360*/  F2FP.SATFINITE.E5M2.F32.PACK_AB_MERGE_C R217, RZ, R217, RZ ;  /* 0x000000d9ffd9723e */ /* 0x000fe200048060ff */
[----:B------:R3:W-:Y:S01]  /*20370*/  @!P3 STG.E.U8 desc[UR14][R24.64+0xa1], R3 ;  /* 0x0000a1031800b986 */ /* 0x0007e2000c10110e */
[----:B------:R-:W-:-:S02]  /*20380*/  ISETP.LT.OR P3, PT, R0, 0xa9, !P1 ;  /* 0x000000a90000780c */ /* 0x000fc40004f61670 */
[----:B0-----:R-:W-:Y:S01]  /*20390*/  F2FP.SATFINITE.E5M2.F32.PACK_AB_MERGE_C R7, RZ, R216, RZ ;  /* 0x000000d8ff07723e */ /* 0x001fe200048060ff */
[----:B------:R-:W-:Y:S01]  /*203a0*/  @!P6 STG.E.U8 desc[UR14][R26.64+0xa0], R213 ;  /* 0x0000a0d51a00e986 */ /* 0x000fe2000c10110e */
[C---:B------:R-:W-:Y:S02]  /*203b0*/  ISETP.LT.OR P6, PT, R0.reuse, 0xaa, !P1 ;  /* 0x000000aa0000780c */ /* 0x040fe40004fc1670 */
[----:B------:R-:W-:Y:S02]  /*203c0*/  F2FP.SATFINITE.E5M2.F32.PACK_AB_MERGE_C R219, RZ, R219, RZ ;  /* 0x000000dbffdb723e */ /* 0x000fe400048060ff */
[----:B------:R-:W-:Y:S01]  /*203d0*/  F2FP.SATFINITE.E5M2.F32.PACK_AB_MERGE_C R221, RZ, R221, RZ ;  /* 0x000000ddffdd723e */ /* 0x000fe200048060ff */
[----:B------:R0:W-:Y:S01]  /*203e0*/  @!P5 STG.E.U8 desc[UR14][R26.64+0xa1], R5 ;  /* 0x0000a1051a00d986 */ /* 0x0001e2000c10110e */
[C---:B------:R-:W-:Y:S02]  /*203f0*/  ISETP.LT.OR P5, PT, R0.reuse, 0xa9, !P2 ;  /* 0x000000a90000780c */ /* 0x040fe400057a1670 */
[----:B---3--:R-:W-:Y:S01]  /*20400*/  F2FP.SATFINITE.E5M2.F32.PACK_AB_MERGE_C R3, RZ, R218, RZ ;  /* 0x000000daff03723e */ /* 0x008fe200048060ff */
[----:B------:R-:W-:Y:S01]  /*20410*/  @!P3 STG.E.U8 desc[UR14][R24.64+0xa8], R215 ;  /* 0x0000a8d71800b986 */ /* 0x000fe2000c10110e */
[----:B------:R-:W-:-:S02]  /*20420*/  ISETP.LT.OR P3, PT, R0, 0xaa, !P2 ;  /* 0x000000aa0000780c */ /* 0x000fc40005761670 */
[----:B------:R-:W-:Y:S01]  /*20430*/  F2FP.SATFINITE.E5M2.F32.PACK_AB_MERGE_C R223, RZ, R223, RZ ;  /* 0x000000dfffdf723e */ /* 0x000fe200048060ff */
[----:B------:R3:W-:Y:S01]  /*20440*/  @!P6 STG.E.U8 desc[UR14][R24.64+0xa9], R7 ;  /* 0x0000a9071800e986 */ /* 0x0007e2000c10110e */
[C---:B------:R-:W-:Y:S02]  /*20450*/  ISETP.LT.OR P6, PT, R0.reuse, 0xb1, !P1 ;  /* 0x000000b10000780c */ /* 0x040fe40004fc1670 */
[----:B------:R-:W-:Y:S02]  /*20460*/  F2FP.SATFINITE.E5M2.F32.PACK_AB_MERGE_C R225, RZ, R225, RZ ;  /* 0x000000e1ffe1723e */ /* 0x000fe400048060ff */
[----:B0-----:R-:W-:Y:S01]  /*20470*/  F2FP.SATFINITE.E5M2.F32.PACK_AB_MERGE_C R5, RZ, R220, RZ ;  /* 0x000000dcff05723e */ /* 0x001fe200048060ff */
[----:B------:R-:W-:Y:S01]  /*20480*/  @!P5 STG.E.U8 desc[UR14][R26.64+0xa8], R217 ;  /* 0x0000a8d91a00d986 */ /* 0x000fe2000c10110e */
[C---:B------:R-:W-:Y:S02]  /*20490*/  ISETP.LT.OR P5, PT, R0.reuse, 0xb2, !P1 ;  /* 0x000000b20000780c */ /* 0x040fe40004fa1670 */
[----:B------:R-:W-:Y:S01]  /*204a0*/  F2FP.SATFINITE.E5M2.F32.PACK_AB_MERGE_C R227, RZ, R227, RZ ;  /* 0x000000e3ffe3723e */ /* 0x000fe200048060ff */
[----:B------:R0:W-:Y:S01]  /*204b0*/  @!P3 STG.E.U8 desc[UR14][R26.64+0xa9], R3 ;  /* 0x0000a9031a00b986 */ /* 0x0001e2000c10110e */
[----:B------:R-:W-:-:S02]  /*204c0*/  ISETP.LT.OR P3, PT, R0, 0xb1, !P2 ;  /* 0x000000b10000780c */ /* 0x000fc40005761670 */
[----:B---3--:R-:W-:Y:S01]  /*204d0*/  F2FP.SATFINITE.E5M2.F32.PACK_AB_MERGE_C R7, RZ, R222, RZ ;  /* 0x000000deff07723e */ /* 0x008fe200048060ff */
[----:B------:R-:W-:Y:S01]  /*204e0*/  @!P6 STG.E.U8 desc[UR14][R24.64+0xb0], R219 ;  /* 0x0000b0db1800e986 */ /* 0x000fe2000c10110e */
[C---:B------:R-:W-:Y:S02]  /*204f0*/  ISETP.LT.OR P6, PT, R0.reuse, 0xb2, !P2 ;  /* 0x000000b20000780c */ /* 0x040fe400057c1670 */
[----:B------:R-:W-:Y:S02]  /*20500*/  F2FP.SATFINITE.E5M2.F32.PACK_AB_MERGE_C R229, RZ, R229, RZ ;  /* 0x000000e5ffe5723e */ /* 0x000fe400048060ff */
[----:B------:R-:W-:Y:S01]  /*20510*/  F2FP.SATFINITE.E5M2.F32.PACK_AB_MERGE_C R231, RZ, R231, RZ ;  /* 0x000000e7ffe7723e */ /* 0x000fe200048060ff */
[----:B------:R3:W-:Y:S01]  /*20520*/  @!P5 STG.E.U8 desc[UR14][R24.64+0xb1], R5 ;  /* 0x0000b1051800d986 */ /* 0x0007e2000c10110e */
[C---:B------:R-:W-:Y:S02]  /*20530*/  ISETP.LT.OR P5, PT, R0.reuse, 0xb9, !P1 ;  /* 0x000000b90000780c */ /* 0x040fe40004fa1670 */
[----:B0-----:R-:W-:Y:S01]  /*20540*/  F2FP.SATFINITE.E5M2.F32.PACK_AB_MERGE_C R3, RZ, R224, RZ ;  /* 0x000000e0ff03723e */ /* 0x001fe200048060ff */
[----:B------:R-:W-:Y:S01]  /*20550*/  @!P3 STG.E.U8 desc[UR14][R26.64+0xb0], R221 ;  /* 0x0000b0dd1a00b986 */ /* 0x000fe2000c10110e */
[----:B------:R-:W-:-:S02]  /*20560*/  ISETP.LT.OR P3, PT, R0, 0xba, !P1 ;  /* 0x000000ba0000780c */ /* 0x000fc40004f61670 */
[----:B------:R-:W-:Y:S01]  /*20570*/  F2FP.SATFINITE.E5M2.F32.PACK_AB_MERGE_C R233, RZ, R233, RZ ;  /* 0x000000e9ffe9723e */ /* 0x000fe200048060ff */
[----:B------:R0:W-:Y:S01]  /*20580*/  @!P6 STG.E.U8 desc[UR14][R26.64+0xb1], R7 ;  /* 0x0000b1071a00e986 */ /* 0x0001e2000c10110e */
[C---:B------:R-:W-:Y:S02]  /*20590*/  ISETP.LT.OR P6, PT, R0.reuse, 0xb9, !P2 ;  /* 0x000000b90000780c */ /* 0x040fe400057c1670 */
[----:B------:R-:W-:Y:S02]  /*205a0*/  F2FP.SATFINITE.E5M2.F32.PACK_AB_MERGE_C R235, RZ, R235, RZ ;  /* 0x000000ebffeb723e */ /* 0x000fe400048060ff */
[----:B---3--:R-:W-:Y:S01]  /*205b0*/  F2FP.SATFINITE.E5M2.F32.PACK_AB_MERGE_C R5, RZ, R226, RZ ;  /* 0x000000e2ff05723e */ /* 0x008fe200048060ff */
[----:B------:R-:W-:Y:S01]  /*205c0*/  @!P5 STG.E.U8 desc[UR14][R24.64+0xb8], R223 ;  /* 0x0000b8df1800d986 */ /* 0x000fe2000c10110e */
[----:B------:R-:W-:-:S03]  /*205d0*/  ISETP.LT.OR P5, PT, R0, 0xba, !P2 ;  /* 0x000000ba0000780c */ /* 0x000fc600057a1670 */
[----:B------:R3:W-:Y:S01]  /*205e0*/  @!P3 STG.E.U8 desc[UR14][R24.64+0xb9], R3 ;  /* 0x0000b9031800b986 */ /* 0x0007e2000c10110e */
[C---:B------:R-:W-:Y:S02]  /*205f0*/  ISETP.LT.OR P3, PT, R0.reuse, 0xc1, !P1 ;  /* 0x000000c10000780c */ /* 0x040fe40004f61670 */
[----:B0-----:R-:W-:Y:S01]  /*20600*/  F2FP.SATFINITE.E5M2.F32.PACK_AB_MERGE_C R7, RZ, R228, RZ ;  /* 0x000000e4ff07723e */ /* 0x001fe200048060ff */
[----:B------:R-:W-:Y:S01]  /*20610*/  @!P6 STG.E.U8 desc[UR14][R26.64+0xb8], R225 ;  /* 0x0000b8e11a00e986 */ /* 0x000fe2000c10110e */
[----:B------:R-:W-:-:S05]  /*20620*/  ISETP.LT.OR P6, PT, R0, 0xc2, !P1 ;  /* 0x000000c20000780c */ /* 0x000fca0004fc1670 */
[----:B------:R0:W-:Y:S01]  /*20630*/  @!P5 STG.E.U8 desc[UR14][R26.64+0xb9], R5 ;  /* 0x0000b9051a00d986 */ /* 0x0001e2000c10110e */
[C---:B------:R-:W-:Y:S02]  /*20640*/  ISETP.LT.OR P5, PT, R0.reuse, 0xc1, !P2 ;  /* 0x000000c10000780c */ /* 0x040fe400057a1670 */
[----:B---3--:R-:W-:Y:S01]  /*20650*/  F2FP.SATFINITE.E5M2.F32.PACK_AB_MERGE_C R3, RZ, R230, RZ ;  /* 0x000000e6ff03723e */ /* 0x008fe200048060ff */
[----:B------:R-:W-:Y:S01]  /*20660*/  @!P3 STG.E.U8 desc[UR14][R24.64+0xc0], R227 ;  /* 0x0000c0e31800b986 */ /* 0x000fe2000c10110e */
[----:B------:R-:W-:-:S03]  /*20670*/  ISETP.LT.OR P3, PT, R0, 0xc2, !P2 ;  /* 0x000000c20000780c */ /* 0x000fc60005761670 */
[----:B------:R3:W-:Y:S01]  /*20680*/  @!P6 STG.E.U8 desc[UR14][R24.64+0xc1], R7 ;  /* 0x0000c1071800e986 */ /* 0x0007e2000c10110e */
[----:B------:R-:W-:Y:S02]  /*20690*/  ISETP.LT.OR P6, PT, R0, 0xc9, !P1 ;  /* 0x000000c90000780c */ /* 0x000fe40004fc1670 */
[----:B0-----:R-:W-:-:S03]  /*206a0*/  F2FP.SATFINITE.E5M2.F32.PACK_AB_MERGE_C R5, RZ, R232, RZ ;  /* 0x000000e8ff05723e */ /* 0x001fc600048060ff */
[----:B------:R-:W-:Y:S01]  /*206b0*/  @!P5 STG.E.U8 desc[UR14][R26.64+0xc0], R229 ;  /* 0x0000c0e51a00d986 */ /* 0x000fe2000c10110e */
[----:B------:R-:W-:-:S03]  /*206c0*/  ISETP.LT.OR P5, PT, R0, 0xca, !P1 ;  /* 0x000000ca0000780c */ /* 0x000fc60004fa1670 */
[----:B------:R4:W-:Y:S01]  /*206d0*/  @!P3 STG.E.U8 desc[UR14][R26.64+0xc1], R3 ;  /* 0x0000c1031a00b986 */ /* 0x0009e2000c10110e */
[C---:B------:R-:W-:Y:S02]  /*206e0*/  ISETP.LT.OR P3, PT, R0.reuse, 0xc9, !P2 ;  /* 0x000000c90000780c */ /* 0x040fe40005761670 */
[----:B---3--:R-:W-:Y:S01]  /*206f0*/  F2FP.SATFINITE.E5M2.F32.PACK_AB_MERGE_C R7, RZ, R234, RZ ;  /* 0x000000eaff07723e */ /* 0x008fe200048060ff */
[----:B------:R-:W-:Y:S01]  /*20700*/  @!P6 STG.E.U8 desc[UR14][R24.64+0xc8], R231 ;  /* 0x0000c8e71800e986 */ /* 0x000fe2000c10110e */
[----:B------:R-:W-:-:S05]  /*20710*/  ISETP.LT.OR P6, PT, R0, 0xca, !P2 ;  /* 0x000000ca0000780c */ /* 0x000fca00057c1670 */
[----:B------:R0:W-:Y:S01]  /*20720*/  @!P5 STG.E.U8 desc[UR14][R24.64+0xc9], R5 ;  /* 0x0000c9051800d986 */ /* 0x0001e2000c10110e */
[----:B------:R-:W-:-:S03]  /*20730*/  ISETP.LT.OR P5, PT, R0, 0xd1, !P1 ;  /* 0x000000d10000780c */ /* 0x000fc60004fa1670 */
[----:B------:R-:W-:Y:S01]  /*20740*/  @!P3 STG.E.U8 desc[UR14][R26.64+0xc8], R233 ;  /* 0x0000c8e91a00b986 */ /* 0x000fe2000c10110e */
[----:B------:R-:W-:-:S03]  /*20750*/  ISETP.LT.OR P3, PT, R0, 0xd2, !P1 ;  /* 0x000000d20000780c */ /* 0x000fc60004f61670 */
[----:B------:R3:W-:Y:S01]  /*20760*/  @!P6 STG.E.U8 desc[UR14][R26.64+0xc9], R7 ;  /* 0x0000c9071a00e986 */ /* 0x0007e2000c10110e */
[----:B----4-:R-:W-:Y:S01]  /*20770*/  FMUL R3, R36, UR20 ;  /* 0x0000001424037c20 */ /* 0x010fe20008400000 */
[----:B------:R-:W-:Y:S02]  /*20780*/  ISETP.LT.OR P6, PT, R0, 0xd1, !P2 ;  /* 0x000000d10000780c */ /* 0x000fe400057c1670 */
[----:B0-----:R-:W-:Y:S02]  /*20790*/  F2FP.SATFINITE.E5M2.F32.PACK_AB_MERGE_C R5, RZ, R236, RZ ;  /* 0x000000ecff05723e */ /* 0x001fe400048060ff */
[----:B---3--:R-:W-:Y:S01]  /*207a0*/  F2FP.SATFINITE.E5M2.F32.PACK_AB_MERGE_C R7, RZ, R2, RZ ;  /* 0x00000002ff07723e */ /* 0x008fe200048060ff */
[----:B------:R-:W-:Y:S01]  /*207b0*/  FMUL R2, R37, UR20 ;  /* 0x0000001425027c20 */ /* 0x000fe20008400000 */
[----:B------:R-:W-:Y:S04]  /*207c0*/  @!P5 STG.E.U8 desc[UR14][R24.64+0xd0], R235 ;  /* 0x0000d0eb1800d986 */ /* 0x000fe8000c10110e */
[----:B------:R-:W3:Y:S01]  /*207d0*/  LDL.LU R37, [R1+0x220] ;  /* 0x0002200001257983 */ /* 0x000ee20000300800 */
[----:B------:R-:W-:Y:S01]  /*207e0*/  F2FP.SATFINITE.E5M2.F32.PACK_AB_MERGE_C R9, RZ, R2, RZ ;  /* 0x00000002ff09723e */ /* 0x000fe200048060ff */
[----:B------:R-:W-:-:S02]  /*207f0*/  FMUL R2, R35, UR20 ;  /* 0x0000001423027c20 */ /* 0x000fc40008400000 */
[----:B------:R-:W4:Y:S01]  /*20800*/  LDL.LU R36, [R1+0x224] ;  /* 0x0002240001247983 */ /* 0x000f220000300800 */
[----:B------:R-:W-:-:S03]  /*20810*/  F2FP.SATFINITE.E5M2.F32.PACK_AB_MERGE_C R11, RZ, R3, RZ ;  /* 0x00000003ff0b723e */ /* 0x000fc600048060ff */
[----:B------:R0:W-:Y:S01]  /*20820*/  @!P3 STG.E.U8 desc[UR14][R24.64+0xd1], R5 ;  /* 0x0000d1051800b986 */ /* 0x0001e2000c10110e */
[----:B------:R-:W-:-:S03]  /*20830*/  FMUL R3, R32, UR20 ;  /* 0x0000001420037c20 */ /* 0x000fc60008400000 */
[----:B------:R-:W4:Y:S01]  /*20840*/  LDL.LU R35, [R1+0x228] ;  /* 0x0002280001237983 */ /* 0x000f220000300800 */
[----:B0-----:R-:W-:Y:S01]  /*20850*/  F2FP.SATFINITE.E5M2.F32.PACK_AB_MERGE_C R5, RZ, R2, RZ ;  /* 0x00000002ff05723e */ /* 0x001fe200048060ff */
[----:B------:R-:W-:Y:S02]  /*20860*/  FMUL R2, R33, UR20 ;  /* 0x0000001421027c20 */ /* 0x000fe40008400000 */
[----:B------:R-:W4:Y:S04]  /*20870*/  LDL.LU R33, [R1+0x22c] ;  /* 0x00022c0001217983 */ /* 0x000f280000300800 */
[----:B------:R-:W4:Y:S01]  /*20880*/  LDL.LU R32, [R1+0x230] ;  /* 0x0002300001207983 */ /* 0x000f220000300800 */
[C---:B------:R-:W-:Y:S02]  /*20890*/  ISETP.LT.OR P5, PT, R0.reuse, 0xd2, !P2 ;  /* 0x000000d20000780c */ /* 0x040fe400057a1670 */
[----:B------:R-:W-:Y:S01]  /*208a0*/  ISETP.LT.OR P3, PT, R0, 0xd9, !P1 ;  /* 0x000000d90000780c */ /* 0x000fe20004f61670 */
[----:B------:R-:W4:Y:S01]  /*208b0*/  LDL.LU R41, [R1+0x234] ;  /* 0x0002340001297983 */ /* 0x000f220000300800 */
[----:B------:R-:W-:-:S05]  /*208c0*/  F2FP.SATFINITE.E5M2.F32.PACK_AB_MERGE_C R237, RZ, R237, RZ ;  /* 0x000000edffed723e */ /* 0x000fca00048060ff */
[----:B------:R-:W-:Y:S01]  /*208d0*/  @!P6 STG.E.U8 desc[UR14][R26.64+0xd0], R237 ;  /* 0x0000d0ed1a00e986 */ /* 0x000fe2000c10110e */
[----:B------:R-:W-:-:S03]  /*208e0*/  ISETP.LT.OR P6, PT, R0, 0xda, !P1 ;  /* 0x000000da0000780c */ /* 0x000fc60004fc1670 */
[----:B------:R0:W-:Y:S01]  /*208f0*/  @!P5 STG.E.U8 desc[UR14][R26.64+0xd1], R7 ;  /* 0x0000d1071a00d986 */ /* 0x0001e2000c10110e */
[----:B------:R-:W-:-:S03]  /*20900*/  ISETP.LT.OR P5, PT, R0, 0xd9, !P2 ;  /* 0x000000d90000780c */ /* 0x000fc600057a1670 */
[----:B------:R1:W-:Y:S01]  /*20910*/  @!P3 STG.E.U8 desc[UR14][R24.64+0xd8], R9 ;  /* 0x0000d8091800b986 */ /* 0x0003e2000c10110e */
[----:B------:R-:W-:Y:S02]  /*20920*/  ISETP.LT.OR P3, PT, R0, 0xda, !P2 ;  /* 0x000000da0000780c */ /* 0x000fe40005761670 */
[----:B0-----:R-:W-:-:S03]  /*20930*/  F2FP.SATFINITE.E5M2.F32.PACK_AB_MERGE_C R7, RZ, R2, RZ ;  /* 0x00000002ff07723e */ /* 0x001fc600048060ff */
[----:B------:R-:W-:Y:S01]  /*20940*/  @!P6 STG.E.U8 desc[UR14][R24.64+0xd9], R11 ;  /* 0x0000d90b1800e986 */ /* 0x000fe2000c10110e */
[----:B-1----:R-:W-:-:S03]  /*20950*/  F2FP.SATFINITE.E5M2.F32.PACK_AB_MERGE_C R9, RZ, R3, RZ ;  /* 0x00000003ff09723e */ /* 0x002fc600048060ff */
[----:B------:R0:W-:Y:S04]  /*20960*/  @!P5 STG.E.U8 desc[UR14][R26.64+0xd8], R5 ;  /* 0x0000d8051a00d986 */ /* 0x0001e8000c10110e */
[----:B------:R1:W-:Y:S01]  /*20970*/  @!P3 STG.E.U8 desc[UR14][R26.64+0xd9], R7 ;  /* 0x0000d9071a00b986 */ /* 0x0003e2000c10110e */
[----:B--2---:R-:W-:-:S03]  /*20980*/  FMUL R4, R39, UR20 ;  /* 0x0000001427047c20 */ /* 0x004fc60008400000 */
[----:B------:R-:W2:Y:S01]  /*20990*/  LDL.LU R39, [R1+0x238] ;  /* 0x0002380001277983 */ /* 0x000ea20000300800 */
[----:B-----5:R-:W-:-:S03]  /*209a0*/  FMUL R2, R38, UR20 ;  /* 0x0000001426027c20 */ /* 0x020fc60008400000 */
[----:B------:R-:W5:Y:S02]  /*209b0*/  LDL.LU R38, [R1+0x23c] ;  /* 0x00023c0001267983 */ /* 0x000f640000300800 */
[----:B0-----:R-:W-:Y:S02]  /*209c0*/  F2FP.SATFINITE.E5M2.F32.PACK_AB_MERGE_C R5, RZ, R2, RZ ;  /* 0x00000002ff05723e */ /* 0x001fe400048060ff */
[----:B------:R-:W-:Y:S01]  /*209d0*/  F2FP.SATFINITE.E5M2.F32.PACK_AB_MERGE_C R11, RZ, R4, RZ ;  /* 0x00000004ff0b723e */ /* 0x000fe200048060ff */
[----:B---3--:R-:W-:Y:S02]  /*209e0*/  FMUL R3, R37, UR20 ;  /* 0x0000001425037c20 */ /* 0x008fe40008400000 */
[----:B------:R-:W3:Y:S01]  /*209f0*/  LDL.LU R37, [R1+0x240] ;  /* 0x0002400001257983 */ /* 0x000ee20000300800 */
[----:B----4-:R-:W-:-:S03]  /*20a00*/  FMUL R2, R36, UR20 ;  /* 0x0000001424027c20 */ /* 0x010fc60008400000 */
[----:B------:R-:W4:Y:S01]  /*20a10*/  LDL.LU R36, [R1+0x244] ;  /* 0x0002440001247983 */ /* 0x000f220000300800 */
[----:B------:R-:W-:Y:S02]  /*20a20*/  F2FP.SATFINITE.E5M2.F32.PACK_AB_MERGE_C R13, RZ, R3, RZ ;  /* 0x00000003ff0d723e */ /* 0x000fe400048060ff */
[----:B-1----:R-:W-:Y:S01]  /*20a30*/  F2FP.SATFINITE.E5M2.F32.PACK_AB_MERGE_C R7, RZ, R2, RZ ;  /* 0x00000002ff07723e */ /* 0x002fe200048060ff */
[----:B------:R-:W-:Y:S02]  /*20a40*/  FMUL R2, R35, UR20 ;  /* 0x0000001423027c20 */ /* 0x000fe40008400000 */
[----:B------:R-:W4:Y:S01]  /*20a50*/  LDL.LU R35, [R1+0x248] ;  /* 0x0002480001237983 */ /* 0x000f220000300800 */
[----:B------:R-:W-:-:S03]  /*20a60*/  FMUL R3, R33, UR20 ;  /* 0x0000001421037c20 */ /* 0x000fc60008400000 */
[----:B------:R-:W4:Y:S01]  /*20a70*/  LDL.LU R33, [R1+0x24c] ;  /* 0x00024c0001217983 */ /* 0x000f220000300800 */
[----:B------:R-:W-:-:S03]  /*20a80*/  FMUL R4, R32, UR20 ;  /* 0x0000001420047c20 */ /* 0x000fc60008400000 */
[----:B------:R-:W4:Y:S01]  /*20a90*/  LDL.LU R32, [R1+0x250] ;  /* 0x0002500001207983 */ /* 0x000f220000300800 */
[C---:B------:R-:W-:Y:S02]  /*20aa0*/  ISETP.LT.OR P6, PT, R0.reuse, 0xe1, !P1 ;  /* 0x000000e10000780c */ /* 0x040fe40004fc1670 */
[C---:B------:R-:W-:Y:S02]  /*20ab0*/  ISETP.LT.OR P5, PT, R0.reuse, 0xe2, !P1 ;  /* 0x000000e20000780c */ /* 0x040fe40004fa1670 */
[----:B------:R-:W-:-:S09]  /*20ac0*/  ISETP.LT.OR P3, PT, R0, 0xe1, !P2 ;  /* 0x000000e10000780c */ /* 0x000fd20005761670 */
[----:B------:R0:W-:Y:S01]  /*20ad0*/  @!P6 STG.E.U8 desc[UR14][R24.64+0xe0], R9 ;  /* 0x0000e0091800e986 */ /* 0x0001e2000c10110e */
[----:B------:R-:W-:-:S03]  /*20ae0*/  ISETP.LT.OR P6, PT, R0, 0xe2, !P2 ;  /* 0x000000e20000780c */ /* 0x000fc600057c1670 */
[----:B------:R-:W-:Y:S01]  /*20af0*/  @!P5 STG.E.U8 desc[UR14][R24.64+0xe1], R11 ;  /* 0x0000e10b1800d986 */ /* 0x000fe2000c10110e */
[----:B------:R-:W-:-:S03]  /*20b00*/  ISETP.LT.OR P5, PT, R0, 0xe9, !P1 ;  /* 0x000000e90000780c */ /* 0x000fc60004fa1670 */
[----:B------:R1:W-:Y:S01]  /*20b10*/  @!P3 STG.E.U8 desc[UR14][R26.64+0xe0], R5 ;  /* 0x0000e0051a00b986 */ /* 0x0003e2000c10110e */
[----:B------:R-:W-:-:S05]  /*20b20*/  ISETP.LT.OR P3, PT, R0, 0xea, !P1 ;  /* 0x000000ea0000780c */ /* 0x000fca0004f61670 */
[----:B------:R-:W-:Y:S01]  /*20b30*/  @!P6 STG.E.U8 desc[UR14][R26.64+0xe1], R13 ;  /* 0x0000e10d1a00e986 */ /* 0x000fe2000c10110e */
[C---:B------:R-:W-:Y:S02]  /*20b40*/  ISETP.LT.OR P6, PT, R0.reuse, 0xe9, !P2 ;  /* 0x000000e90000780c */ /* 0x040fe400057c1670 */
[----:B0-----:R-:W-:Y:S01]  /*20b50*/  F2FP.SATFINITE.E5M2.F32.PACK_AB_MERGE_C R9, RZ, R2, RZ ;  /* 0x00000002ff09723e */ /* 0x001fe200048060ff */
[----:B------:R0:W-:Y:S01]  /*20b60*/  @!P5 STG.E.U8 desc[UR14][R24.64+0xe8], R7 ;  /* 0x0000e8071800d986 */ /* 0x0001e2000c10110e */
[----:B------:R-:W-:Y:S01]  /*20b70*/  ISETP.LT.OR P5, PT, R0, 0xea, !P2 ;  /* 0x000000ea0000780c */ /* 0x000fe200057a1670 */
[----:B------:R-:W-:Y:S01]  /*20b80*/  FMUL R2, R41, UR20 ;  /* 0x0000001429027c20 */ /* 0x000fe20008400000 */
[----:B-1----:R-:W-:Y:S02]  /*20b90*/  F2FP.SATFINITE.E5M2.F32.PACK_AB_MERGE_C R5, RZ, R3, RZ ;  /* 0x00000003ff05723e */ /* 0x002fe400048060ff */
[----:B------:R-:W-:Y:S01]  /*20ba0*/  F2FP.SATFINITE.E5M2.F32.PACK_AB_MERGE_C R11, RZ, R4, RZ ;  /* 0x00000004ff0b723e */ /* 0x000fe200048060ff */
[----:B------:R-:W-:Y:S01]  /*20bb0*/  @!P3 STG.E.U8 desc[UR14][R24.64+0xe9], R9 ;  /* 0x0000e9091800b986 */ /* 0x000fe2000c10110e */
[----:B0-----:R-:W-:-:S03]  /*20bc0*/  F2FP.SATFINITE.E5M2.F32.PACK_AB_MERGE_C R7, RZ, R2, RZ ;  /* 0x00000002ff07723e */ /* 0x001fc600048060ff */
[----:B------:R0:W-:Y:S04]  /*20bd0*/  @!P6 STG.E.U8 desc[UR14][R26.64+0xe8], R5 ;  /* 0x0000e8051a00e986 */ /* 0x0001e8000c10110e */
[----:B------:R1:W-:Y:S01]  /*20be0*/  @!P5 STG.E.U8 desc[UR14][R26.64+0xe9], R11 ;  /* 0x0000e90b1a00d986 */ /* 0x0003e2000c10110e */
[----:B--2---:R-:W-:-:S05]  /*20bf0*/  FMUL R3, R39, UR20 ;  /* 0x0000001427037c20 */ /* 0x004fca0008400000 */
[----:B------:R-:W-:Y:S01]  /*20c00*/  F2FP.SATFINITE.E5M2.F32.PACK_AB_MERGE_C R13, RZ, R3, RZ ;  /* 0x00000003ff0d723e */ /* 0x000fe200048060ff */
[----:B-----5:R-:W-:-:S05]  /*20c10*/  FMUL R2, R38, UR20 ;  /* 0x0000001426027c20 */ /* 0x020fca0008400000 */
[----:B0-----:R-:W-:Y:S01]  /*20c20*/  F2FP.SATFINITE.E5M2.F32.PACK_AB_MERGE_C R5, RZ, R2, RZ ;  /* 0x00000002ff05723e */ /* 0x001fe200048060ff */
[----:B---3--:R-:W-:Y:S02]  /*20c30*/  FMUL R3, R37, UR20 ;  /* 0x0000001425037c20 */ /* 0x008fe40008400000 */
[----:B------:R-:W2:Y:S01]  /*20c40*/  LDL.LU R37, [R1+0x254] ;  /* 0x0002540001257983 */ /* 0x000ea20000300800 */
[----:B----4-:R-:W-:-:S03]  /*20c50*/  FMUL R4, R36, UR20 ;  /* 0x0000001424047c20 */ /* 0x010fc60008400000 */
[----:B------:R-:W3:Y:S01]  /*20c60*/  LDL.LU R39, [R1+0x258] ;  /* 0x0002580001277983 */ /* 0x000ee20000300800 */
[----:B------:R-:W-:-:S03]  /*20c70*/  F2FP.SATFINITE.E5M2.F32.PACK_AB_MERGE_C R9, RZ, R3, RZ ;  /* 0x00000003ff09723e */ /* 0x000fc600048060ff */
[----:B------:R-:W4:Y:S01]  /*20c80*/  LDL.LU R36, [R1+0x25c] ;  /* 0x00025c0001247983 */ /* 0x000f220000300800 */
[----:B-1----:R-:W-:Y:S01]  /*20c90*/  F2FP.SATFINITE.E5M2.F32.PACK_AB_MERGE_C R11, RZ, R4, RZ ;  /* 0x00000004ff0b723e */ /* 0x002fe200048060ff */
[----:B------:R-:W-:Y:S02]  /*20ca0*/  FMUL R2, R35, UR20 ;  /* 0x0000001423027c20 */ /* 0x000fe40008400000 */
[----:B------:R-:W5:Y:S01]  /*20cb0*/  LDL.LU R35, [R1+0x260] ;  /* 0x0002600001237983 */ /* 0x000f620000300800 */
[----:B------:R-:W-:-:S03]  /*20cc0*/  FMUL R3, R33, UR20 ;  /* 0x0000001421037c20 */ /* 0x000fc60008400000 */
[----:B------:R-:W5:Y:S01]  /*20cd0*/  LDL.LU R33, [R1+0x264] ;  /* 0x0002640001217983 */ /* 0x000f620000300800 */
[----:B------:R-:W-:-:S03]  /*20ce0*/  FMUL R4, R32, UR20 ;  /* 0x0000001420047c20 */ /* 0x000fc60008400000 */
[----:B------:R-:W5:Y:S01]  /*20cf0*/  LDL.LU R32, [R1+0x268] ;  /* 0x0002680001207983 */ /* 0x000f620000300800 */
[C---:B------:R-:W-:Y:S02]  /*20d00*/  ISETP.LT.OR P3, PT, R0.reuse, 0xf1, !P1 ;  /* 0x000000f10000780c */ /* 0x040fe40004f61670 */
[C---:B------:R-:W-:Y:S01]  /*20d10*/  ISETP.LT.OR P6, PT, R0.reuse, 0xf2, !P1 ;  /* 0x000000f20000780c */ /* 0x040fe20004fc1670 */
[----:B------:R-:W5:Y:S01]  /*20d20*/  LDL.LU R38, [R1+0x26c] ;  /* 0x00026c0001267983 */ /* 0x000f620000300800 */
[----:B------:R-:W-:-:S09]  /*20d30*/  ISETP.LT.OR P5, PT, R0, 0xf1, !P2 ;  /* 0x000000f10000780c */ /* 0x000fd200057a1670 */
[----:B------:R0:W-:Y:S01]  /*20d40*/  @!P3 STG.E.U8 desc[UR14][R24.64+0xf0], R7 ;  /* 0x0000f0071800b986 */ /* 0x0001e2000c10110e */
[----:B------:R-:W-:-:S03]  /*20d50*/  ISETP.LT.OR P3, PT, R0, 0xf2, !P2 ;  /* 0x000000f20000780c */ /* 0x000fc60005761670 */
[----:B------:R1:W-:Y:S01]  /*20d60*/  @!P6 STG.E.U8 desc[UR14][R24.64+0xf1], R13 ;  /* 0x0000f10d1800e986 */ /* 0x0003e2000c10110e */
[C---:B------:R-:W-:Y:S02]  /*20d70*/  ISETP.LT.OR P6, PT, R0.reuse, 0xf9, !P1 ;  /* 0x000000f90000780c */ /* 0x040fe40004fc1670 */
[----:B------:R-:W-:Y:S01]  /*20d80*/  ISETP.LT.OR P1, PT, R0, 0xfa, !P1 ;  /* 0x000000fa0000780c */ /* 0x000fe20004f21670 */
[----:B------:R1:W-:Y:S01]  /*20d90*/  @!P5 STG.E.U8 desc[UR14][R26.64+0xf0], R5 ;  /* 0x0000f0051a00d986 */ /* 0x0003e2000c10110e */
[----:B0-----:R-:W-:Y:S02]  /*20da0*/  F2FP.SATFINITE.E5M2.F32.PACK_AB_MERGE_C R7, RZ, R3, RZ ;  /* 0x00000003ff07723e */ /* 0x001fe400048060ff */
[----:B-1----:R-:W-:Y:S02]  /*20db0*/  F2FP.SATFINITE.E5M2.F32.PACK_AB_MERGE_C R13, RZ, R4, RZ ;  /* 0x00000004ff0d723e */ /* 0x002fe400048060ff */
[----:B------:R-:W-:Y:S01]  /*20dc0*/  F2FP.SATFINITE.E5M2.F32.PACK_AB_MERGE_C R5, RZ, R2, RZ ;  /* 0x00000002ff05723e */ /* 0x000fe200048060ff */
[----:B------:R0:W-:Y:S04]  /*20dd0*/  @!P3 STG.E.U8 desc[UR14][R26.64+0xf1], R9 ;  /* 0x0000f1091a00b986 */ /* 0x0001e8000c10110e */
[----:B------:R1:W-:Y:S04]  /*20de0*/  @!P6 STG.E.U8 desc[UR14][R24.64+0xf8], R11 ;  /* 0x0000f80b1800e986 */ /* 0x0003e8000c10110e */
[----:B------:R1:W-:Y:S01]  /*20df0*/  @!P1 STG.E.U8 desc[UR14][R24.64+0xf9], R5 ;  /* 0x0000f90518009986 */ /* 0x0003e2000c10110e */
[----:B--2---:R-:W-:-:S03]  /*20e00*/  FMUL R2, R37, UR20 ;  /* 0x0000001425027c20 */ /* 0x004fc60008400000 */
[----:B------:R-:W2:Y:S01]  /*20e10*/  LDL.LU R37, [R1+0x270] ;  /* 0x0002700001257983 */ /* 0x000ea20000300800 */
[----:B---3--:R-:W-:-:S03]  /*20e20*/  FMUL R3, R39, UR20 ;  /* 0x0000001427037c20 */ /* 0x008fc60008400000 */
[----:B------:R-:W3:Y:S01]  /*20e30*/  LDL.LU R39, [R1+0x274] ;  /* 0x0002740001277983 */ /* 0x000ee20000300800 */
[----:B----4-:R-:W-:-:S03]  /*20e40*/  FMUL R4, R36, UR20 ;  /* 0x0000001424047c20 */ /* 0x010fc60008400000 */
[----:B------:R-:W4:Y:S01]  /*20e50*/  LDL.LU R36, [R1+0x278] ;  /* 0x0002780001247983 */ /* 0x000f220000300800 */
[----:B0-----:R-:W-:Y:S01]  /*20e60*/  F2FP.SATFINITE.E5M2.F32.PACK_AB_MERGE_C R9, RZ, R2, RZ ;  /* 0x00000002ff09723e */ /* 0x001fe200048060ff */
[----:B-----5:R-:W-:Y:S01]  /*20e70*/  FMUL R2, R35, UR20 ;  /* 0x0000001423027c20 */ /* 0x020fe20008400000 */
[----:B-1----:R-:W-:Y:S01]  /*20e80*/  F2FP.SATFINITE.E5M2.F32.PACK_AB_MERGE_C R11, RZ, R3, RZ ;  /* 0x00000003ff0b723e */ /* 0x002fe200048060ff */
[----:B------:R-:W5:Y:S01]  /*20e90*/  LDL.LU R35, [R1+0x27c] ;  /* 0x00027c0001237983 */ /* 0x000f620000300800 */
[----:B------:R-:W-:Y:S01]  /*20ea0*/  F2FP.SATFINITE.E5M2.F32.PACK_AB_MERGE_C R5, RZ, R4, RZ ;  /* 0x00000004ff05723e */ /* 0x000fe200048060ff */
[----:B------:R-:W-:Y:S02]  /*20eb0*/  FMUL R3, R33, UR20 ;  /* 0x0000001421037c20 */ /* 0x000fe40008400000 */
[----:B------:R-:W5:Y:S01]  /*20ec0*/  LDL.LU R33, [R1+0x280] ;  /* 0x0002800001217983 */ /* 0x000f620000300800 */
[----:B------:R-:W-:-:S03]  /*20ed0*/  FMUL R4, R32, UR20 ;  /* 0x0000001420047c20 */ /* 0x000fc60008400000 */
[----:B------:R-:W5:Y:S01]  /*20ee0*/  LDL.LU R32, [R1+0x284] ;  /* 0x0002840001207983 */ /* 0x000f620000300800 */
[C---:B------:R-:W-:Y:S02]  /*20ef0*/  ISETP.LT.OR P5, PT, R0.reuse, 0xf9, !P2 ;  /* 0x000000f90000780c */ /* 0x040fe400057a1670 */
[----:B------:R-:W-:Y:S02]  /*20f00*/  ISETP.LT.OR P2, PT, R0, 0xfa, !P2 ;  /* 0x000000fa0000780c */ /* 0x000fe40005741670 */
[C---:B------:R-:W-:Y:S02]  /*20f10*/  ISETP.GE.AND P6, PT, R34.reuse, 0x81, PT ;  /* 0x000000812200780c */ /* 0x040fe40003fc6270 */
[----:B------:R-:W-:Y:S02]  /*20f20*/  ISETP.GE.AND P3, PT, R34, 0x89, PT ;  /* 0x000000892200780c */ /* 0x000fe40003f66270 */
[----:B------:R-:W-:-:S05]  /*20f30*/  ISETP.LT.OR P1, PT, R0, 0x1, !P6 ;  /* 0x000000010000780c */ /* 0x000fca0007721670 */
[----:B------:R0:W-:Y:S01]  /*20f40*/  @!P5 STG.E.U8 desc[UR14][R26.64+0xf8], R7 ;  /* 0x0000f8071a00d986 */ /* 0x0001e2000c10110e */
[----:B------:R-:W-:-:S03]  /*20f50*/  ISETP.LT.OR P5, PT, R0, 0x1, !P3 ;  /* 0x000000010000780c */ /* 0x000fc60005fa1670 */
[----:B------:R1:W-:Y:S01]  /*20f60*/  @!P2 STG.E.U8 desc[UR14][R26.64+0xf9], R13 ;  /* 0x0000f90d1a00a986 */ /* 0x0003e2000c10110e */
[----:B------:R-:W-:-:S03]  /*20f70*/  ISETP.LT.OR P2, PT, R0, 0x2, !P6 ;  /* 0x000000020000780c */ /* 0x000fc60007741670 */
[----:B------:R1:W-:Y:S01]  /*20f80*/  @!P1 STG.E.U8 desc[UR14][R30.64], R9 ;  /* 0x000000091e009986 */ /* 0x0003e2000c10110e */
[----:B------:R-:W-:Y:S02]  /*20f90*/  ISETP.LT.OR P1, PT, R0, 0x2, !P3 ;  /* 0x000000020000780c */ /* 0x000fe40005f21670 */
[----:B0-----:R-:W-:Y:S01]  /*20fa0*/  F2FP.SATFINITE.E5M2.F32.PACK_AB_MERGE_C R7, RZ, R2, RZ ;  /* 0x00000002ff07723e */ /* 0x001fe200048060ff */
[----:B------:R-:W-:Y:S02]  /*20fb0*/  FMUL R2, R38, UR20 ;  /* 0x0000001426027c20 */ /* 0x000fe40008400000 */
[----:B------:R-:W5:Y:S04]  /*20fc0*/  LDL.LU R38, [R1+0x288] ;  /* 0x0002880001267983 */ /* 0x000f680000300800 */
[----:B------:R-:W-:Y:S04]  /*20fd0*/  @!P2 STG.E.U8 desc[UR14][R30.64+0x1], R11 ;  /* 0x0000010b1e00a986 */ /* 0x000fe8000c10110e */
[----:B------:R0:W-:Y:S01]  /*20fe0*/  @!P5 STG.E.U8 desc[UR14][R28.64], R5 ;  /* 0x000000051c00d986 */ /* 0x0001e2000c10110e */
[----:B------:R-:W-:-:S02]  /*20ff0*/  ISETP.LT.OR P5, PT, R0, 0xa, !P6 ;  /* 0x0000000a0000780c */ /* 0x000fc400077a1670 */
[----:B-1----:R-:W-:Y:S02]  /*21000*/  F2FP.SATFINITE.E5M2.F32.PACK_AB_MERGE_C R13, RZ, R3, RZ ;  /* 0x00000003ff0d723e */ /* 0x002fe400048060ff */
[----:B------:R-:W-:Y:S01]  /*21010*/  F2FP.SATFINITE.E5M2.F32.PACK_AB_MERGE_C R9, RZ, R4, RZ ;  /* 0x00000004ff09723e */ /* 0x000fe200048060ff */
[----:B------:R1:W-:Y:S01]  /*21020*/  @!P1 STG.E.U8 desc[UR14][R28.64+0x1], R7 ;  /* 0x000001071c009986 */ /* 0x0003e2000c10110e */
[----:B0-----:R-:W-:-:S07]  /*21030*/  F2FP.SATFINITE.E5M2.F32.PACK_AB_MERGE_C R5, RZ, R2, RZ ;  /* 0x00000002ff05723e */ /* 0x001fce00048060ff */
[----:B------:R0:W-:Y:S01]  /*21040*/  @!P5 STG.E.U8 desc[UR14][R30.64+0x9], R9 ;  /* 0x000009091e00d986 */ /* 0x0001e2000c10110e */
[----:B--2---:R-:W-:-:S03]  /*21050*/  FMUL R3, R37, UR20 ;  /* 0x0000001425037c20 */ /* 0x004fc60008400000 */
[----:B------:R-:W2:Y:S01]  /*21060*/  LDL.LU R37, [R1+0x28c] ;  /* 0x00028c0001257983 */ /* 0x000ea20000300800 */
[----:B---3--:R-:W-:-:S03]  /*21070*/  FMUL R4, R39, UR20 ;  /* 0x0000001427047c20 */ /* 0x008fc60008400000 */
[----:B------:R-:W3:Y:S01]  /*21080*/  LDL.LU R39, [R1+0x290] ;  /* 0x0002900001277983 */ /* 0x000ee20000300800 */
[----:B----4-:R-:W-:-:S03]  /*21090*/  FMUL R2, R36, UR20 ;  /* 0x0000001424027c20 */ /* 0x010fc60008400000 */
[----:B------:R-:W4:Y:S01]  /*210a0*/  LDL.LU R36, [R1+0x294] ;  /* 0x0002940001247983 */ /* 0x000f220000300800 */
[----:B------:R-:W-:Y:S01]  /*210b0*/  F2FP.SATFINITE.E5M2.F32.PACK_AB_MERGE_C R11, RZ, R3, RZ ;  /* 0x00000003ff0b723e */ /* 0x000fe200048060ff */
[----:B-----5:R-:W-:Y:S01]  /*210c0*/  FMUL R3, R35, UR20 ;  /* 0x0000001423037c20 */ /* 0x020fe20008400000 */
[----:B-1----:R-:W-:Y:S01]  /*210d0*/  F2FP.SATFINITE.E5M2.F32.PACK_AB_MERGE_C R7, RZ, R4, RZ ;  /* 0x00000004ff07723e */ /* 0x002fe200048060ff */
[----:B------:R-:W5:Y:S01]  /*210e0*/  LDL.LU R35, [R1+0x298] ;  /* 0x0002980001237983 */ /* 0x000f620000300800 */
[----:B0-----:R-:W-:Y:S01]  /*210f0*/  F2FP.SATFINITE.E5M2.F32.PACK_AB_MERGE_C R9, RZ, R2, RZ ;  /* 0x00000002ff09723e */ /* 0x001fe200048060ff */
[----:B------:R-:W-:Y:S02]  /*21100*/  FMUL R4, R33, UR20 ;  /* 0x0000001421047c20 */ /* 0x000fe40008400000 */
[----:B------:R-:W5:Y:S01]  /*21110*/  LDL.LU R33, [R1+0x29c] ;  /* 0x00029c0001217983 */ /* 0x000f620000300800 */
[----:B------:R-:W-:-:S03]  /*21120*/  FMUL R2, R32, UR20 ;  /* 0x0000001420027c20 */ /* 0x000fc60008400000 */
[----:B------:R-:W5:Y:S01]  /*21130*/  LDL.LU R32, [R1+0x2a0] ;  /* 0x0002a00001207983 */ /* 0x000f620000300800 */
[C---:B------:R-:W-:Y:S02]  /*21140*/  ISETP.LT.OR P2, PT, R0.reuse, 0x9, !P6 ;  /* 0x000000090000780c */ /* 0x040fe40007741670 */
[C---:B------:R-:W-:Y:S02]  /*21150*/  ISETP.LT.OR P1, PT, R0.reuse, 0x9, !P3 ;  /* 0x000000090000780c */ /* 0x040fe40005f21670 */
[----:B------:R-:W-:-:S09]  /*21160*/  ISETP.LT.OR P5, PT, R0, 0x11, !P6 ;  /* 0x000000110000780c */ /* 0x000fd200077a1670 */
[----:B------:R0:W-:Y:S01]  /*21170*/  @!P2 STG.E.U8 desc[UR14][R30.64+0x8], R13 ;  /* 0x0000080d1e00a986 */ /* 0x0001e2000c10110e */
[----:B------:R-:W-:-:S03]  /*21180*/  ISETP.LT.OR P2, PT, R0, 0xa, !P3 ;  /* 0x0000000a0000780c */ /* 0x000fc60005f41670 */
[----:B------:R1:W-:Y:S01]  /*21190*/  @!P1 STG.E.U8 desc[UR14][R28.64+0x8], R5 ;  /* 0x000008051c009986 */ /* 0x0003e2000c10110e */
[----:B------:R-:W-:Y:S02]  /*211a0*/  ISETP.LT.OR P1, PT, R0, 0x11, !P3 ;  /* 0x000000110000780c */ /* 0x000fe40005f21670 */
[----:B0-----:R-:W-:-:S07]  /*211b0*/  F2FP.SATFINITE.E5M2.F32.PACK_AB_MERGE_C R13, RZ, R3, RZ ;  /* 0x00000003ff0d723e */ /* 0x001fce00048060ff */
[----:B------:R0:W-:Y:S01]  /*211c0*/  @!P2 STG.E.U8 desc[UR14][R28.64+0x9], R11 ;  /* 0x0000090b1c00a986 */ /* 0x0001e2000c10110e */
[----:B------:R-:W-:Y:S01]  /*211d0*/  ISETP.LT.OR P2, PT, R0, 0x12, !P6 ;  /* 0x000000120000780c */ /* 0x000fe20007741670 */
[----:B------:R-:W-:Y:S02]  /*211e0*/  FMUL R3, R38, UR20 ;  /* 0x0000001426037c20 */ /* 0x000fe40008400000 */
[----:B------:R0:W-:Y:S01]  /*211f0*/  @!P5 STG.E.U8 desc[UR14][R30.64+0x10], R7 ;  /* 0x000010071e00d986 */ /* 0x0001e2000c10110e */
[----:B------:R-:W-:-:S03]  /*21200*/  ISETP.LT.OR P5, PT, R0, 0x12, !P3 ;  /* 0x000000120000780c */ /* 0x000fc60005fa1670 */
[----:B------:R-:W5:Y:S01]  /*21210*/  LDL.LU R38, [R1+0x2a4] ;  /* 0x0002a40001267983 */ /* 0x000f620000300800 */
[----:B-1----:R-:W-:Y:S02]  /*21220*/  F2FP.SATFINITE.E5M2.F32.PACK_AB_MERGE_C R5, RZ, R4, RZ ;  /* 0x00000004ff05723e */ /* 0x002fe400048060ff */
[----:B0-----:R-:W-:Y:S02]  /*21230*/  F2FP.SATFINITE.E5M2.F32.PACK_AB_MERGE_C R11, RZ, R3, RZ ;  /* 0x00000003ff0b723e */ /* 0x001fe400048060ff */
        /* <DEDUP_REMOVED lines=20> */
[C---:B------:R-:W-:Y:S02]  /*21380*/  ISETP.LT.OR P1, PT, R0.reuse, 0x19, !P6 ;  /* 0x000000190000780c */ /* 0x040fe40007721670 */
[----:B------:R-:W-:-:S09]  /*21390*/  ISETP.LT.OR P5, PT, R0, 0x19, !P3 ;  /* 0x000000190000780c */ /* 0x000fd20005fa1670 */
[----:B------:R-:W-:Y:S01]  /*213a0*/  @!P2 STG.E.U8 desc[UR14][R30.64+0x19], R11 ;  /* 0x0000190b1e00a986 */ /* 0x000fe2000c10110e */
[----:B------:R-:W-:-:S03]  /*213b0*/  ISETP.LT.OR P2, PT, R0, 0x1a, !P3 ;  /* 0x0000001a0000780c */ /* 0x000fc60005f41670 */
[----:B------:R0:W-:Y:S01]  /*213c0*/  @!P1 STG.E.U8 desc[UR14][R30.64+0x18], R7 ;  /* 0x000018071e009986 */ /* 0x0001e2000c10110e */
[----:B------:R-:W-:-:S03]  /*213d0*/  ISETP.LT.OR P1, PT, R0, 0x21, !P6 ;  /* 0x000000210000780c */ /* 0x000fc60007721670 */
[----:B------:R1:W-:Y:S01]  /*213e0*/  @!P5 STG.E.U8 desc[UR14][R28.64+0x18], R9 ;  /* 0x000018091c00d986 */ /* 0x0003e2000c10110e */
[----:B------:R-:W-:-:S05]  /*213f0*/  ISETP.LT.OR P5, PT, R0, 0x22, !P6 ;  /* 0x000000220000780c */ /* 0x000fca00077a1670 */
[----:B------:R1:W-:Y:S01]  /*21400*/  @!P2 STG.E.U8 desc[UR14][R28.64+0x19], R5 ;  /* 0x000019051c00a986 */ /* 0x0003e2000c10110e */
[----:B0-----:R-:W-:-:S03]  /*21410*/  F2FP.SATFINITE.E5M2.F32.PACK_AB_MERGE_C R7, RZ, R4, RZ ;  /* 0x00000004ff07723e */ /* 0x001fc600048060ff */
[----:B------:R-:W-:Y:S01]  /*21420*/  @!P1 STG.E.U8 desc[UR14][R30.64+0x20], R13 ;  /* 0x0000200d1e009986 */ /* 0x000fe2000c10110e */
[----:B------:R-:W-:Y:S01]  /*21430*/  ISETP.LT.OR P1, PT, R0, 0x21, !P3 ;  /* 0x000000210000780c */ /* 0x000fe20005f21670 */
[----:B------:R-:W-:Y:S02]  /*21440*/  FMUL R4, R38, UR20 ;  /* 0x0000001426047c20 */ /* 0x000fe40008400000 */
[----:B------:R-:W5:Y:S01]  /*21450*/  LDL.LU R38, [R1+0x2c0] ;  /* 0x0002c00001267983 */ /* 0x000f620000300800 */
[----:B-1----:R-:W-:Y:S02]  /*21460*/  F2FP.SATFINITE.E5M2.F32.PACK_AB_MERGE_C R9, RZ, R2, RZ ;  /* 0x00000002ff09723e */ /* 0x002fe400048060ff */
[----:B------:R-:W-:Y:S02]  /*21470*/  F2FP.SATFINITE.E5M2.F32.PACK_AB_MERGE_C R11, RZ, R3, RZ ;  /* 0x00000003ff0b723e */ /* 0x000fe400048060ff */
[----:B------:R-:W-:Y:S01]  /*21480*/  F2FP.SATFINITE.E5M2.F32.PACK_AB_MERGE_C R5, RZ, R4, RZ ;  /* 0x00000004ff05723e */ /* 0x000fe200048060ff */
        /* <DEDUP_REMOVED lines=10> */
[----:B------:R-:W-:Y:S01]  /*21530*/  F2FP.SATFINITE.E5M2.F32.PACK_AB_MERGE_C R13, RZ, R3, RZ ;  /* 0x00000003ff0d723e */ /* 0x000fe200048060ff */
[----:B------:R-:W5:Y:S01]  /*21540*/  LDL.LU R35, [R1+0x2d0] ;  /* 0x0002d00001237983 */ /* 0x000f620000300800 */
[----:B-1----:R-:W-:Y:S01]  /*21550*/  F2FP.SATFINITE.E5M2.F32.PACK_AB_MERGE_C R9, RZ, R4, RZ ;  /* 0x00000004ff09723e */ /* 0x002fe200048060ff */
        /* <DEDUP_REMOVED lines=10> */
[----:B------:R-:W-:-:S09]  /*21600*/  ISETP.LT.OR P5, PT, R0, 0x2a, !P3 ;  /* 0x0000002a0000780c */ /* 0x000fd20005fa1670 */
[----:B------:R1:W-:Y:S01]  /*21610*/  @!P2 STG.E.U8 desc[UR14][R30.64+0x29], R7 ;  /* 0x000029071e00a986 */ /* 0x0003e2000c10110e */
[C---:B------:R-:W-:Y:S02]  /*21620*/  ISETP.LT.OR P2, PT, R0.reuse, 0x32, !P6 ;  /* 0x000000320000780c */ /* 0x040fe40007741670 */
[----:B0-----:R-:W-:Y:S01]  /*21630*/  F2FP.SATFINITE.E5M2.F32.PACK_AB_MERGE_C R5, RZ, R2, RZ ;  /* 0x00000002ff05723e */ /* 0x001fe200048060ff */
[----:B------:R-:W-:Y:S01]  /*21640*/  @!P1 STG.E.U8 desc[UR14][R28.64+0x28], R13 ;  /* 0x0000280d1c009986 */ /* 0x000fe2000c10110e */
[----:B------:R-:W-:Y:S01]  /*21650*/  ISETP.LT.OR P1, PT, R0, 0x31, !P6 ;  /* 0x000000310000780c */ /* 0x000fe20007721670 */
[----:B------:R-:W-:Y:S02]  /*21660*/  FMUL R2, R38, UR20 ;  /* 0x0000001426027c20 */ /* 0x000fe40008400000 */
[----:B------:R0:W-:Y:S01]  /*21670*/  @!P5 STG.E.U8 desc[UR14][R28.64+0x29], R9 ;  /* 0x000029091c00d986 */ /* 0x0001e2000c10110e */
[----:B------:R-:W-:-:S03]  /*21680*/  ISETP.LT.OR P5, PT, R0, 0x31, !P3 ;  /* 0x000000310000780c */ /* 0x000fc60005fa1670 */
[----:B------:R-:W5:Y:S01]  /*21690*/  LDL.LU R38, [R1+0x2dc] ;  /* 0x0002dc0001267983 */ /* 0x000f620000300800 */
[----:B------:R-:W-:Y:S02]  /*216a0*/  F2FP.SATFINITE.E5M2.F32.PACK_AB_MERGE_C R11, RZ, R3, RZ ;  /* 0x00000003ff0b723e */ /* 0x000fe400048060ff */
[----:B-1----:R-:W-:Y:S02]  /*216b0*/  F2FP.SATFINITE.E5M2.F32.PACK_AB_MERGE_C R7, RZ, R4, RZ ;  /* 0x00000004ff07723e */ /* 0x002fe400048060ff */
[----:B0-----:R-:W-:Y:S01]  /*216c0*/  F2FP.SATFINITE.E5M2.F32.PACK_AB_MERGE_C R9, RZ, R2, RZ ;  /* 0x00000002ff09723e */ /* 0x001fe200048060ff */
[----:B------:R0:W-:Y:S04]  /*216d0*/  @!P1 STG.E.U8 desc[UR14][R30.64+0x30], R5 ;  /* 0x000030051e009986 */ /* 0x0001e8000c10110e */
[----:B------:R-:W-:Y:S04]  /*216e0*/  @!P2 STG.E.U8 desc[UR14][R30.64+0x31], R11 ;  /* 0x0000310b1e00a986 */ /* 0x000fe8000c10110e */
        /* <DEDUP_REMOVED lines=9> */
[----:B0-----:R-:W-:Y:S01]  /*21780*/  F2FP.SATFINITE.E5M2.F32.PACK_AB_MERGE_C R5, RZ, R4, RZ ;  /* 0x00000004ff05723e */ /* 0x001fe200048060ff */
        /* <DEDUP_REMOVED lines=8> */
[----:B------:R-:W-:Y:S02]  /*21810*/  ISETP.LT.OR P5, PT, R0, 0x3a, !P6 ;  /* 0x0000003a0000780c */ /* 0x000fe400077a1670 */
[----:B------:R-:W-:-:S07]  /*21820*/  F2FP.SATFINITE.E5M2.F32.PACK_AB_MERGE_C R11, RZ, R3, RZ ;  /* 0x00000003ff0b723e */ /* 0x000fce00048060ff */
[----:B------:R0:W-:Y:S01]  /*21830*/  @!P2 STG.E.U8 desc[UR14][R28.64+0x31], R9 ;  /* 0x000031091c00a986 */ /* 0x0001e2000c10110e */
[----:B------:R-:W-:-:S03]  /*21840*/  ISETP.LT.OR P2, PT, R0, 0x3a, !P3 ;  /* 0x0000003a0000780c */ /* 0x000fc60005f41670 */
[----:B------:R-:W-:Y:S01]  /*21850*/  @!P1 STG.E.U8 desc[UR14][R30.64+0x38], R13 ;  /* 0x0000380d1e009986 */ /* 0x000fe2000c10110e */
[----:B------:R-:W-:-:S03]  /*21860*/  ISETP.LT.OR P1, PT, R0, 0x39, !P3 ;  /* 0x000000390000780c */ /* 0x000fc60005f21670 */
[----:B------:R1:W-:Y:S01]  /*21870*/  @!P5 STG.E.U8 desc[UR14][R30.64+0x39], R5 ;  /* 0x000039051e00d986 */ /* 0x0003e2000c10110e */
[----:B------:R-:W-:Y:S02]  /*21880*/  ISETP.LT.OR P5, PT, R0, 0x41, !P6 ;  /* 0x000000410000780c */ /* 0x000fe400077a1670 */
[----:B0-----:R-:W-:Y:S01]  /*21890*/  F2FP.SATFINITE.E5M2.F32.PACK_AB_MERGE_C R9, RZ, R4, RZ ;  /* 0x00000004ff09723e */ /* 0x001fe200048060ff */
[----:B------:R-:W-:Y:S02]  /*218a0*/  FMUL R3, R38, UR20 ;  /* 0x0000001426037c20 */ /* 0x000fe40008400000 */
[----:B------:R-:W5:Y:S01]  /*218b0*/  LDL.LU R38, [R1+0x2f8] ;  /* 0x0002f80001267983 */ /* 0x000f620000300800 */
[----:B-1----:R-:W-:Y:S02]  /*218c0*/  F2FP.SATFINITE.E5M2.F32.PACK_AB_MERGE_C R5, RZ, R2, RZ ;  /* 0x00000002ff05723e */ /* 0x002fe400048060ff */
[----:B------:R-:W-:Y:S01]  /*218d0*/  F2FP.SATFINITE.E5M2.F32.PACK_AB_MERGE_C R13, RZ, R3, RZ ;  /* 0x00000003ff0d723e */ /* 0x000fe200048060ff */
        /* <DEDUP_REMOVED lines=24> */
[----:B------:R-:W-:-:S03]  /*21a60*/  ISETP.LT.OR P1, PT, R0, 0x49, !P6 ;  /* 0x000000490000780c */ /* 0x000fc60007721670 */
[----:B------:R1:W-:Y:S01]  /*21a70*/  @!P5 STG.E.U8 desc[UR14][R28.64+0x41], R7 ;  /* 0x000041071c00d986 */ /* 0x0003e2000c10110e */
[----:B------:R-:W-:Y:S02]  /*21a80*/  ISETP.LT.OR P5, PT, R0, 0x49, !P3 ;  /* 0x000000490000780c */ /* 0x000fe40005fa1670 */
[----:B0-----:R-:W-:-:S03]  /*21a90*/  F2FP.SATFINITE.E5M2.F32.PACK_AB_MERGE_C R5, RZ, R4, RZ ;  /* 0x00000004ff05723e */ /* 0x001fc600048060ff */
[----:B------:R-:W-:Y:S01]  /*21aa0*/  @!P2 STG.E.U8 desc[UR14][R30.64+0x49], R11 ;  /* 0x0000490b1e00a986 */ /* 0x000fe2000c10110e */
[----:B------:R-:W-:Y:S02]  /*21ab0*/  ISETP.LT.OR P2, PT, R0, 0x4a, !P3 ;  /* 0x0000004a0000780c */ /* 0x000fe40005f41670 */
[----:B-1----:R-:W-:Y:S01]  /*21ac0*/  F2FP.SATFINITE.E5M2.F32.PACK_AB_MERGE_C R13, RZ, R3, RZ ;  /* 0x00000003ff0d723e */ /* 0x002fe200048060ff */
[----:B------:R-:W-:Y:S02]  /*21ad0*/  FMUL R4, R38, UR20 ;  /* 0x0000001426047c20 */ /* 0x000fe40008400000 */
[----:B------:R-:W5:Y:S01]  /*21ae0*/  LDL.LU R38, [R1+0x314] ;  /* 0x0003140001267983 */ /* 0x000f620000300800 */
[----:B------:R-:W-:-:S03]  /*21af0*/  F2FP.SATFINITE.E5M2.F32.PACK_AB_MERGE_C R7, RZ, R2, RZ ;  /* 0x00000002ff07723e */ /* 0x000fc600048060ff */
[----:B------:R0:W-:Y:S04]  /*21b00*/  @!P1 STG.E.U8 desc[UR14][R30.64+0x48], R9 ;  /* 0x000048091e009986 */ /* 0x0001e8000c10110e */
[----:B------:R1:W-:Y:S01]  /*21b10*/  @!P5 STG.E.U8 desc[UR14][R28.64+0x48], R5 ;  /* 0x000048051c00d986 */ /* 0x0003e2000c10110e */
[----:B0-----:R-:W-:-:S03]  /*21b20*/  F2FP.SATFINITE.E5M2.F32.PACK_AB_MERGE_C R9, RZ, R4, RZ ;  /* 0x00000004ff09723e */ /* 0x001fc600048060ff */
[----:B------:R0:W-:Y:S01]  /*21b30*/  @!P2 STG.E.U8 desc[UR14][R28.64+0x49], R7 ;  /* 0x000049071c00a986 */ /* 0x0001e2000c10110e */
[----:B--2---:R-:W-:-:S03]  /*21b40*/  FMUL R2, R37, UR20 ;  /* 0x0000001425027c20 */ /* 0x004fc60008400000 */
[----:B------:R-:W2:Y:S01]  /*21b50*/  LDL.LU R37, [R1+0x318] ;  /* 0x0003180001257983 */ /* 0x000ea20000300800 */
[----:B---3--:R-:W-:-:S03]  /*21b60*/  FMUL R3, R39, UR20 ;  /* 0x0000001427037c20 */ /* 0x008fc60008400000 */
[----:B------:R-:W3:Y:S01]  /*21b70*/  LDL.LU R39, [R1+0x31c] ;  /* 0x00031c0001277983 */ /* 0x000ee20000300800 */
[----:B----4-:R-:W-:-:S03]  /*21b80*/  FMUL R4, R36, UR20 ;  /* 0x0000001424047c20 */ /* 0x010fc60008400000 */
[----:B------:R-:W4:Y:S01]  /*21b90*/  LDL.LU R36, [R1+0x320] ;  /* 0x0003200001247983 */ /* 0x000f220000300800 */
[----:B-1----:R-:W-:Y:S01]  /*21ba0*/  F2FP.SATFINITE.E5M2.F32.PACK_AB_MERGE_C R5, RZ, R2, RZ ;  /* 0x00000002ff05723e */ /* 0x002fe200048060ff */
[----:B-----5:R-:W-:Y:S01]  /*21bb0*/  FMUL R2, R35, UR20 ;  /* 0x0000001423027c20 */ /* 0x020fe20008400000 */
[----:B------:R-:W-:Y:S01]  /*21bc0*/  F2FP.SATFINITE.E5M2.F32.PACK_AB_MERGE_C R11, RZ, R3, RZ ;  /* 0x00000003ff0b723e */ /* 0x000fe200048060ff */
        /* <DEDUP_REMOVED lines=13> */
[----:B------:R-:W-:Y:S01]  /*21ca0*/  @!P2 STG.E.U8 desc[UR14][R28.64+0x51], R11 ;  /* 0x0000510b1c00a986 */ /* 0x000fe2000c10110e */
[----:B------:R-:W-:-:S05]  /*21cb0*/  ISETP.LT.OR P2, PT, R0, 0x5a, !P6 ;  /* 0x0000005a0000780c */ /* 0x000fca0007741670 */
[----:B------:R1:W-:Y:S01]  /*21cc0*/  @!P1 STG.E.U8 desc[UR14][R28.64+0x50], R5 ;  /* 0x000050051c009986 */ /* 0x0003e2000c10110e */
[----:B0-----:R-:W-:-:S03]  /*21cd0*/  F2FP.SATFINITE.E5M2.F32.PACK_AB_MERGE_C R9, RZ, R2, RZ ;  /* 0x00000002ff09723e */ /* 0x001fc600048060ff */
[----:B------:R0:W-:Y:S01]  /*21ce0*/  @!P5 STG.E.U8 desc[UR14][R30.64+0x58], R7 ;  /* 0x000058071e00d986 */ /* 0x0001e2000c10110e */
[----:B------:R-:W-:Y:S01]  /*21cf0*/  ISETP.LT.OR P5, PT, R0, 0x5a, !P3 ;  /* 0x0000005a0000780c */ /* 0x000fe20005fa1670 */
[----:B------:R-:W-:Y:S02]  /*21d00*/  FMUL R2, R38, UR20 ;  /* 0x0000001426027c20 */ /* 0x000fe40008400000 */
[----:B------:R-:W5:Y:S01]  /*21d10*/  LDL.LU R38, [R1+0x330] ;  /* 0x0003300001267983 */ /* 0x000f620000300800 */
[----:B------:R-:W-:Y:S02]  /*21d20*/  F2FP.SATFINITE.E5M2.F32.PACK_AB_MERGE_C R13, RZ, R3, RZ ;  /* 0x00000003ff0d723e */ /* 0x000fe400048060ff */
[----:B-1----:R-:W-:Y:S02]  /*21d30*/  F2FP.SATFINITE.E5M2.F32.PACK_AB_MERGE_C R5, RZ, R4, RZ ;  /* 0x00000004ff05723e */ /* 0x002fe400048060ff */
[----:B0-----:R-:W-:Y:S01]  /*21d40*/  F2FP.SATFINITE.E5M2.F32.PACK_AB_MERGE_C R7, RZ, R2, RZ ;  /* 0x00000002ff07723e */ /* 0x001fe200048060ff */
        /* <DEDUP_REMOVED lines=22> */
[----:B------:R-:W-:Y:S01]  /*21eb0*/  @!P2 STG.E.U8 desc[UR14][R30.64+0x61], R11 ;  /* 0x0000610b1e00a986 */ /* 0x000fe2000c10110e */
[----:B------:R-:W-:Y:S02]  /*21ec0*/  ISETP.LT.OR P2, PT, R0, 0x62, !P3 ;  /* 0x000000620000780c */ /* 0x000fe40005f41670 */
[----:B0-----:R-:W-:-:S07]  /*21ed0*/  F2FP.SATFINITE.E5M2.F32.PACK_AB_MERGE_C R13, RZ, R3, RZ ;  /* 0x00000003ff0d723e */ /* 0x001fce00048060ff */
[----:B------:R0:W-:Y:S01]  /*21ee0*/  @!P1 STG.E.U8 desc[UR14][R30.64+0x60], R7 ;  /* 0x000060071e009986 */ /* 0x0001e2000c10110e */
[----:B------:R-:W-:-:S03]  /*21ef0*/  ISETP.LT.OR P1, PT, R0, 0x69, !P6 ;  /* 0x000000690000780c */ /* 0x000fc60007721670 */
[----:B------:R1:W-:Y:S01]  /*21f00*/  @!P5 STG.E.U8 desc[UR14][R28.64+0x60], R9 ;  /* 0x000060091c00d986 */ /* 0x0003e2000c10110e */
[----:B------:R-:W-:Y:S01]  /*21f10*/  ISETP.LT.OR P5, PT, R0, 0x6a, !P6 ;  /* 0x0000006a0000780c */ /* 0x000fe200077a1670 */
[----:B------:R-:W-:Y:S02]  /*21f20*/  FMUL R3, R38, UR20 ;  /* 0x0000001426037c20 */ /* 0x000fe40008400000 */
[----:B------:R-:W5:Y:S01]  /*21f30*/  LDL.LU R38, [R1+0x34c] ;  /* 0x00034c0001267983 */ /* 0x000f620000300800 */
[----:B0-----:R-:W-:Y:S02]  /*21f40*/  F2FP.SATFINITE.E5M2.F32.PACK_AB_MERGE_C R7, RZ, R4, RZ ;  /* 0x00000004ff07723e */ /* 0x001fe400048060ff */
[----:B------:R-:W-:Y:S02]  /*21f50*/  F2FP.SATFINITE.E5M2.F32.PACK_AB_MERGE_C R11, RZ, R3, RZ ;  /* 0x00000003ff0b723e */ /* 0x000fe400048060ff */
[----:B-1----:R-:W-:Y:S01]  /*21f60*/  F2FP.SATFINITE.E5M2.F32.PACK_AB_MERGE_C R9, RZ, R2, RZ ;  /* 0x00000002ff09723e */ /* 0x002fe200048060ff */
        /* <DEDUP_REMOVED lines=64> */
[----:B------:R-:W-:-:S03]  /*22370*/  ISETP.LT.OR P1, PT, R0, 0x81, !P3 ;  /* 0x000000810000780c */ /* 0x000fc60005f21670 */
        /* <DEDUP_REMOVED lines=164> */
[C---:B------:R-:W-:Y:S01]  /*22dc0*/  ISETP.LT.OR P1, PT, R0.reuse, 0xc1, !P6 ;  /* 0x000000c10000780c */ /* 0x040fe20007721670 */
[----:B------:R-:W5:Y:S01]  /*22dd0*/  LDL.LU R39, [R1+0x410] ;  /* 0x0004100001277983 */ /* 0x000f620000300800 */
        /* <DEDUP_REMOVED lines=20> */
[----:B---3--:R-:W-:Y:S01]  /*22f20*/  FMUL R3, R41, UR20 ;  /* 0x0000001429037c20 */ /* 0x008fe20008400000 */
[----:B0-----:R-:W-:Y:S01]  /*22f30*/  F2FP.SATFINITE.E5M2.F32.PACK_AB_MERGE_C R5, RZ, R2, RZ ;  /* 0x00000002ff05723e */ /* 0x001fe200048060ff */
[----:B----4-:R-:W-:Y:S02]  /*22f40*/  FMUL R4, R36, UR20 ;  /* 0x0000001424047c20 */ /* 0x010fe40008400000 */
[----:B------:R-:W3:Y:S01]  /*22f50*/  LDL.LU R36, [R1+0x41c] ;  /* 0x00041c0001247983 */ /* 0x000ee20000300800 */
[----:B------:R-:W-:Y:S01]  /*22f60*/  F2FP.SATFINITE.E5M2.F32.PACK_AB_MERGE_C R13, RZ, R3, RZ ;  /* 0x00000003ff0d723e */ /* 0x000fe200048060ff */
[----:B-----5:R-:W-:Y:S01]  /*22f70*/  FMUL R2, R35, UR20 ;  /* 0x0000001423027c20 */ /* 0x020fe20008400000 */
[----:B-1----:R-:W-:Y:S01]  /*22f80*/  F2FP.SATFINITE.E5M2.F32.PACK_AB_MERGE_C R7, RZ, R4, RZ ;  /* 0x00000004ff07723e */ /* 0x002fe200048060ff */
[----:B------:R-:W4:Y:S01]  /*22f90*/  LDL.LU R35, [R1+0x420] ;  /* 0x0004200001237983 */ /* 0x000f220000300800 */
[----:B------:R-:W-:-:S03]  /*22fa0*/  FMUL R3, R33, UR20 ;  /* 0x0000001421037c20 */ /* 0x000fc60008400000 */
[----:B------:R-:W5:Y:S01]  /*22fb0*/  LDL.LU R33, [R1+0x424] ;  /* 0x0004240001217983 */ /* 0x000f620000300800 */
[----:B------:R-:W-:-:S03]  /*22fc0*/  FMUL R4, R32, UR20 ;  /* 0x0000001420047c20 */ /* 0x000fc60008400000 */
[----:B------:R-:W5:Y:S01]  /*22fd0*/  LDL.LU R32, [R1+0x428] ;  /* 0x0004280001207983 */ /* 0x000f620000300800 */
[C---:B------:R-:W-:Y:S02]  /*22fe0*/  ISETP.LT.OR P2, PT, R0.reuse, 0xca, !P3 ;  /* 0x000000ca0000780c */ /* 0x040fe40005f41670 */
[C---:B------:R-:W-:Y:S01]  /*22ff0*/  ISETP.LT.OR P5, PT, R0.reuse, 0xd1, !P6 ;  /* 0x000000d10000780c */ /* 0x040fe200077a1670 */
[----:B------:R-:W5:Y:S01]  /*23000*/  LDL.LU R43, [R1+0x42c] ;  /* 0x00042c00012b7983 */ /* 0x000f620000300800 */
[----:B------:R-:W-:-:S03]  /*23010*/  ISETP.LT.OR P1, PT, R0, 0xd1, !P3 ;  /* 0x000000d10000780c */ /* 0x000fc60005f21670 */
[----:B------:R-:W5:Y:S04]  /*23020*/  LDL.LU R42, [R1+0x430] ;  /* 0x00043000012a7983 */ /* 0x000f680000300800 */
[----:B------:R-:W5:Y:S04]  /*23030*/  LDL.LU R41, [R1+0x434] ;  /* 0x0004340001297983 */ /* 0x000f680000300800 */
[----:B------:R0:W-:Y:S01]  /*23040*/  @!P2 STG.E.U8 desc[UR14][R28.64+0xc9], R11 ;  /* 0x0000c90b1c00a986 */ /* 0x0001e2000c10110e */
[----:B------:R-:W-:-:S03]  /*23050*/  ISETP.LT.OR P2, PT, R0, 0xd2, !P6 ;  /* 0x000000d20000780c */ /* 0x000fc60007741670 */
[----:B------:R1:W-:Y:S01]  /*23060*/  @!P5 STG.E.U8 desc[UR14][R30.64+0xd0], R9 ;  /* 0x0000d0091e00d986 */ /* 0x0003e2000c10110e */
[----:B------:R-:W-:Y:S02]  /*23070*/  ISETP.LT.OR P5, PT, R0, 0xd2, !P3 ;  /* 0x000000d20000780c */ /* 0x000fe40005fa1670 */
[----:B0-----:R-:W-:-:S07]  /*23080*/  F2FP.SATFINITE.E5M2.F32.PACK_AB_MERGE_C R11, RZ, R3, RZ ;  /* 0x00000003ff0b723e */ /* 0x001fce00048060ff */
[----:B------:R0:W-:Y:S01]  /*23090*/  @!P2 STG.E.U8 desc[UR14][R30.64+0xd1], R5 ;  /* 0x0000d1051e00a986 */ /* 0x0001e2000c10110e */
[C---:B------:R-:W-:Y:S02]  /*230a0*/  ISETP.LT.OR P2, PT, R0.reuse, 0xda, !P6 ;  /* 0x000000da0000780c */ /* 0x040fe40007741670 */
[----:B-1----:R-:W-:Y:S01]  /*230b0*/  F2FP.SATFINITE.E5M2.F32.PACK_AB_MERGE_C R9, RZ, R2, RZ ;  /* 0x00000002ff09723e */ /* 0x002fe200048060ff */
[----:B------:R-:W-:Y:S01]  /*230c0*/  @!P1 STG.E.U8 desc[UR14][R28.64+0xd0], R13 ;  /* 0x0000d00d1c009986 */ /* 0x000fe2000c10110e */
[C---:B------:R-:W-:Y:S01]  /*230d0*/  ISETP.LT.OR P1, PT, R0.reuse, 0xd9, !P6 ;  /* 0x000000d90000780c */ /* 0x040fe20007721670 */
[----:B------:R-:W-:Y:S02]  /*230e0*/  FMUL R2, R39, UR20 ;  /* 0x0000001427027c20 */ /* 0x000fe40008400000 */
[----:B------:R1:W-:Y:S01]  /*230f0*/  @!P5 STG.E.U8 desc[UR14][R28.64+0xd1], R7 ;  /* 0x0000d1071c00d986 */ /* 0x0003e2000c10110e */
[----:B------:R-:W-:Y:S01]  /*23100*/  ISETP.LT.OR P5, PT, R0, 0xd9, !P3 ;  /* 0x000000d90000780c */ /* 0x000fe20005fa1670 */
[----:B------:R-:W-:-:S02]  /*23110*/  FMUL R3, R38, UR20 ;  /* 0x0000001426037c20 */ /* 0x000fc40008400000 */
[----:B------:R-:W5:Y:S04]  /*23120*/  LDL.LU R39, [R1+0x438] ;  /* 0x0004380001277983 */ /* 0x000f680000300800 */
[----:B------:R-:W5:Y:S01]  /*23130*/  LDL.LU R38, [R1+0x43c] ;  /* 0x00043c0001267983 */ /* 0x000f620000300800 */
[----:B0-----:R-:W-:Y:S02]  /*23140*/  F2FP.SATFINITE.E5M2.F32.PACK_AB_MERGE_C R5, RZ, R4, RZ ;  /* 0x00000004ff05723e */ /* 0x001fe400048060ff */
[----:B-1----:R-:W-:Y:S01]  /*23150*/  F2FP.SATFINITE.E5M2.F32.PACK_AB_MERGE_C R7, RZ, R2, RZ ;  /* 0x00000002ff07723e */ /* 0x002fe200048060ff */
[----:B------:R0:W-:Y:S01]  /*23160*/  @!P1 STG.E.U8 desc[UR14][R30.64+0xd8], R9 ;  /* 0x0000d8091e009986 */ /* 0x0001e2000c10110e */
[----:B------:R-:W-:-:S03]  /*23170*/  F2FP.SATFINITE.E5M2.F32.PACK_AB_MERGE_C R13, RZ, R3, RZ ;  /* 0x00000003ff0d723e */ /* 0x000fc600048060ff */
[----:B------:R-:W-:Y:S04]  /*23180*/  @!P2 STG.E.U8 desc[UR14][R30.64+0xd9], R11 ;  /* 0x0000d90b1e00a986 */ /* 0x000fe8000c10110e */
[----:B------:R1:W-:Y:S01]  /*23190*/  @!P5 STG.E.U8 desc[UR14][R28.64+0xd8], R5 ;  /* 0x0000d8051c00d986 */ /* 0x0003e2000c10110e */
[----:B--2---:R-:W-:-:S03]  /*231a0*/  FMUL R4, R37, UR20 ;  /* 0x0000001425047c20 */ /* 0x004fc60008400000 */
[----:B------:R-:W2:Y:S01]  /*231b0*/  LDL.LU R37, [R1+0x440] ;  /* 0x0004400001257983 */ /* 0x000ea20000300800 */
[----:B---3--:R-:W-:Y:S01]  /*231c0*/  FMUL R2, R36, UR20 ;  /* 0x0000001424027c20 */ /* 0x008fe20008400000 */
[----:B0-----:R-:W-:Y:S02]  /*231d0*/  F2FP.SATFINITE.E5M2.F32.PACK_AB_MERGE_C R9, RZ, R4, RZ ;  /* 0x00000004ff09723e */ /* 0x001fe400048060ff */
[----:B------:R-:W3:Y:S01]  /*231e0*/  LDL.LU R36, [R1+0x444] ;  /* 0x0004440001247983 */ /* 0x000ee20000300800 */
[----:B----4-:R-:W-:Y:S01]  /*231f0*/  FMUL R3, R35, UR20 ;  /* 0x0000001423037c20 */ /* 0x010fe20008400000 */
[----:B-1----:R-:W-:Y:S02]  /*23200*/  F2FP.SATFINITE.E5M2.F32.PACK_AB_MERGE_C R5, RZ, R2, RZ ;  /* 0x00000002ff05723e */ /* 0x002fe400048060ff */
[----:B------:R-:W4:Y:S01]  /*23210*/  LDL.LU R35, [R1+0x448] ;  /* 0x0004480001237983 */ /* 0x000f220000300800 */
[----:B-----5:R-:W-:-:S03]  /*23220*/  FMUL R4, R33, UR20 ;  /* 0x0000001421047c20 */ /* 0x020fc60008400000 */
        /* <DEDUP_REMOVED lines=11> */
[----:B------:R-:W-:Y:S02]  /*232e0*/  ISETP.LT.OR P5, PT, R0, 0xe9, !P6 ;  /* 0x000000e90000780c */ /* 0x000fe400077a1670 */
[----:B------:R-:W-:Y:S02]  /*232f0*/  F2FP.SATFINITE.E5M2.F32.PACK_AB_MERGE_C R11, RZ, R3, RZ ;  /* 0x00000003ff0b723e */ /* 0x000fe400048060ff */
[----:B0-----:R-:W-:-:S03]  /*23300*/  F2FP.SATFINITE.E5M2.F32.PACK_AB_MERGE_C R7, RZ, R4, RZ ;  /* 0x00000004ff07723e */ /* 0x001fc600048060ff */
[----:B------:R-:W-:Y:S01]  /*23310*/  @!P2 STG.E.U8 desc[UR14][R28.64+0xe1], R11 ;  /* 0x0000e10b1c00a986 */ /* 0x000fe2000c10110e */
[----:B------:R-:W-:-:S03]  /*23320*/  ISETP.LT.OR P2, PT, R0, 0xea, !P6 ;  /* 0x000000ea0000780c */ /* 0x000fc60007741670 */
[----:B------:R0:W-:Y:S01]  /*23330*/  @!P1 STG.E.U8 desc[UR14][R28.64+0xe0], R5 ;  /* 0x0000e0051c009986 */ /* 0x0001e2000c10110e */
[----:B------:R-:W-:-:S03]  /*23340*/  ISETP.LT.OR P1, PT, R0, 0xe9, !P3 ;  /* 0x000000e90000780c */ /* 0x000fc60005f21670 */
[----:B------:R0:W-:Y:S01]  /*23350*/  @!P5 STG.E.U8 desc[UR14][R30.64+0xe8], R7 ;  /* 0x0000e8071e00d986 */ /* 0x0001e2000c10110e */
[----:B------:R-:W-:Y:S01]  /*23360*/  ISETP.LT.OR P5, PT, R0, 0xea, !P3 ;  /* 0x000000ea0000780c */ /* 0x000fe20005fa1670 */
[----:B------:R-:W-:Y:S01]  /*23370*/  FMUL R3, R43, UR20 ;  /* 0x000000142b037c20 */ /* 0x000fe20008400000 */
[----:B------:R-:W-:Y:S01]  /*23380*/  FMUL R4, R42, UR20 ;  /* 0x000000142a047c20 */ /* 0x000fe20008400000 */
[----:B-1----:R-:W-:-:S03]  /*23390*/  F2FP.SATFINITE.E5M2.F32.PACK_AB_MERGE_C R9, RZ, R2, RZ ;  /* 0x00000002ff09723e */ /* 0x002fc600048060ff */
[----:B------:R-:W-:Y:S02]  /*233a0*/  F2FP.SATFINITE.E5M2.F32.PACK_AB_MERGE_C R13, RZ, R3, RZ ;  /* 0x00000003ff0d723e */ /* 0x000fe400048060ff */
[----:B0-----:R-:W-:Y:S01]  /*233b0*/  F2FP.SATFINITE.E5M2.F32.PACK_AB_MERGE_C R5, RZ, R4, RZ ;  /* 0x00000004ff05723e */ /* 0x001fe200048060ff */
[----:B------:R0:W-:Y:S01]  /*233c0*/  @!P2 STG.E.U8 desc[UR14][R30.64+0xe9], R9 ;  /* 0x0000e9091e00a986 */ /* 0x0001e2000c10110e */
[----:B------:R-:W-:-:S03]  /*233d0*/  ISETP.LT.OR P2, PT, R0, 0xf1, !P3 ;  /* 0x000000f10000780c */ /* 0x000fc60005f41670 */
[----:B------:R-:W-:Y:S01]  /*233e0*/  @!P1 STG.E.U8 desc[UR14][R28.64+0xe8], R13 ;  /* 0x0000e80d1c009986 */ /* 0x000fe2000c10110e */
[----:B------:R-:W-:-:S03]  /*233f0*/  ISETP.LT.OR P1, PT, R0, 0xf1, !P6 ;  /* 0x000000f10000780c */ /* 0x000fc60007721670 */
[----:B------:R-:W-:Y:S01]  /*23400*/  @!P5 STG.E.U8 desc[UR14][R28.64+0xe9], R5 ;  /* 0x0000e9051c00d986 */ /* 0x000fe2000c10110e */
[----:B------:R-:W-:Y:S01]  /*23410*/  ISETP.LT.OR P5, PT, R0, 0xf2, !P6 ;  /* 0x000000f20000780c */ /* 0x000fe200077a1670 */
[----:B------:R-:W-:Y:S01]  /*23420*/  FMUL R2, R41, UR20 ;  /* 0x0000001429027c20 */ /* 0x000fe20008400000 */
[----:B------:R-:W-:Y:S01]  /*23430*/  FMUL R3, R39, UR20 ;  /* 0x0000001427037c20 */ /* 0x000fe20008400000 */
[----:B------:R-:W-:-:S03]  /*23440*/  FMUL R4, R38, UR20 ;  /* 0x0000001426047c20 */ /* 0x000fc60008400000 */
[----:B------:R-:W-:Y:S02]  /*23450*/  F2FP.SATFINITE.E5M2.F32.PACK_AB_MERGE_C R7, RZ, R2, RZ ;  /* 0x00000002ff07723e */ /* 0x000fe400048060ff */
[----:B------:R-:W-:Y:S02]  /*23460*/  F2FP.SATFINITE.E5M2.F32.PACK_AB_MERGE_C R11, RZ, R3, RZ ;  /* 0x00000003ff0b723e */ /* 0x000fe400048060ff */
[----:B0-----:R-:W-:Y:S01]  /*23470*/  F2FP.SATFINITE.E5M2.F32.PACK_AB_MERGE_C R9, RZ, R4, RZ ;  /* 0x00000004ff09723e */ /* 0x001fe200048060ff */
[----:B------:R0:W-:Y:S01]  /*23480*/  @!P1 STG.E.U8 desc[UR14][R30.64+0xf0], R7 ;  /* 0x0000f0071e009986 */ /* 0x0001e2000c10110e */
[----:B------:R-:W-:-:S03]  /*23490*/  ISETP.LT.OR P1, PT, R0, 0xf9, !P6 ;  /* 0x000000f90000780c */ /* 0x000fc60007721670 */
[----:B------:R1:W-:Y:S01]  /*234a0*/  @!P5 STG.E.U8 desc[UR14][R30.64+0xf1], R11 ;  /* 0x0000f10b1e00d986 */ /* 0x0003e2000c10110e */
[C---:B------:R-:W-:Y:S02]  /*234b0*/  ISETP.LT.OR P5, PT, R0.reuse, 0xf2, !P3 ;  /* 0x000000f20000780c */ /* 0x040fe40005fa1670 */
[C---:B------:R-:W-:Y:S01]  /*234c0*/  ISETP.LT.OR P6, PT, R0.reuse, 0xfa, !P6 ;  /* 0x000000fa0000780c */ /* 0x040fe200077c1670 */
[----:B------:R5:W-:Y:S01]  /*234d0*/  @!P2 STG.E.U8 desc[UR14][R28.64+0xf0], R9 ;  /* 0x0000f0091c00a986 */ /* 0x000be2000c10110e */
[C---:B------:R-:W-:Y:S02]  /*234e0*/  ISETP.LT.OR P2, PT, R0.reuse, 0xf9, !P3 ;  /* 0x000000f90000780c */ /* 0x040fe40005f41670 */
[----:B------:R-:W-:Y:S01]  /*234f0*/  ISETP.LT.OR P3, PT, R0, 0xfa, !P3 ;  /* 0x000000fa0000780c */ /* 0x000fe20005f61670 */
[----:B--2---:R-:W-:Y:S01]  /*23500*/  FMUL R0, R37, UR20 ;  /* 0x0000001425007c20 */ /* 0x004fe20008400000 */
[----:B---3--:R-:W-:Y:S01]  /*23510*/  FMUL R2, R36, UR20 ;  /* 0x0000001424027c20 */ /* 0x008fe20008400000 */
[----:B----4-:R-:W-:-:S03]  /*23520*/  FMUL R3, R35, UR20 ;  /* 0x0000001423037c20 */ /* 0x010fc60008400000 */
[----:B0-----:R-:W-:Y:S02]  /*23530*/  F2FP.SATFINITE.E5M2.F32.PACK_AB_MERGE_C R7, RZ, R0, RZ ;  /* 0x00000000ff07723e */ /* 0x001fe400048060ff */
[----:B-1----:R-:W-:Y:S02]  /*23540*/  F2FP.SATFINITE.E5M2.F32.PACK_AB_MERGE_C R11, RZ, R2, RZ ;  /* 0x00000002ff0b723e */ /* 0x002fe400048060ff */
[----:B------:R-:W-:Y:S01]  /*23550*/  F2FP.SATFINITE.E5M2.F32.PACK_AB_MERGE_C R3, RZ, R3, RZ ;  /* 0x00000003ff03723e */ /* 0x000fe200048060ff */
[----:B-----5:R-:W-:Y:S01]  /*23560*/  FMUL R4, R33, UR20 ;  /* 0x0000001421047c20 */ /* 0x020fe20008400000 */
[----:B------:R-:W-:-:S04]  /*23570*/  FMUL R5, R32, UR20 ;  /* 0x0000001420057c20 */ /* 0x000fc80008400000 */
[----:B------:R-:W-:Y:S01]  /*23580*/  F2FP.SATFINITE.E5M2.F32.PACK_AB_MERGE_C R9, RZ, R4, RZ ;  /* 0x00000004ff09723e */ /* 0x000fe200048060ff */
[----:B------:R0:W-:Y:S01]  /*23590*/  @!P5 STG.E.U8 desc[UR14][R28.64+0xf1], R7 ;  /* 0x0000f1071c00d986 */ /* 0x0001e2000c10110e */
[----:B------:R-:W-:-:S03]  /*235a0*/  F2FP.SATFINITE.E5M2.F32.PACK_AB_MERGE_C R5, RZ, R5, RZ ;  /* 0x00000005ff05723e */ /* 0x000fc600048060ff */
[----:B------:R0:W-:Y:S04]  /*235b0*/  @!P1 STG.E.U8 desc[UR14][R30.64+0xf8], R11 ;  /* 0x0000f80b1e009986 */ /* 0x0001e8000c10110e */
[----:B------:R0:W-:Y:S04]  /*235c0*/  @!P6 STG.E.U8 desc[UR14][R30.64+0xf9], R3 ;  /* 0x0000f9031e00e986 */ /* 0x0001e8000c10110e */
[----:B------:R0:W-:Y:S04]  /*235d0*/  @!P2 STG.E.U8 desc[UR14][R28.64+0xf8], R9 ;  /* 0x0000f8091c00a986 */ /* 0x0001e8000c10110e */
[----:B------:R0:W-:Y:S02]  /*235e0*/  @!P3 STG.E.U8 desc[UR14][R28.64+0xf9], R5 ;  /* 0x0000f9051c00b986 */ /* 0x0001e4000c10110e */
.L_x_551:
[----:B------:R-:W-:Y:S05]  /*235f0*/  BSYNC B0 ;  /* 0x0000000000007941 */ /* 0x000fea0003800000 */
.L_x_37:
[----:B0-2---:R-:W2:Y:S04]  /*23600*/  LDL.LU R3, [R1+0x458] ;  /* 0x0004580001037983 */ /* 0x005ea80000300800 */
[----:B------:R-:W2:Y:S01]  /*23610*/  LDL.LU R2, [R1+0x45c] ;  /* 0x00045c0001027983 */ /* 0x000ea20000300800 */
[----:B------:R-:W-:Y:S01]  /*23620*/  ULDC UR6, c[0x0][0xc] ;  /* 0x0000030000067ab9 */ /* 0x000fe20000000800 */
[----:B------:R-:W-:Y:S01]  /*23630*/  ULDC UR7, c[0x0][0x10] ;  /* 0x0000040000077ab9 */ /* 0x000fe20000000800 */
[----:B---34-:R-:W2:Y:S01]  /*23640*/  LDC R5, c[0x0][0x14] ;  /* 0x00000500ff057b82 */ /* 0x018ea20000000800 */
[----:B------:R-:W-:Y:S01]  /*23650*/  UIMAD.WIDE.U32 UR6, UR6, UR7, URZ ;  /* 0x00000007060672a5 */ /* 0x000fe2000f8e003f */
[----:B-----5:R-:W-:Y:S01]  /*23660*/  PRMT R0, RZ, 0x7610, R0 ;  /* 0x00007610ff007816 */ /* 0x020fe20000000000 */
[----:B------:R-:W-:-:S04]  /*23670*/  UMOV UR10, 0xffffffff ;  /* 0xffffffff000a7882 */ /* 0x000fc80000000000 */
[----:B--2---:R-:W-:-:S04]  /*23680*/  IMAD.WIDE.U32 R2, R5, UR6, R2 ;  /* 0x0000000605027c25 */ /* 0x004fc8000f8e0002 */
[----:B------:R-:W-:Y:S01]  /*23690*/  IMAD R5, R5, UR7, RZ ;  /* 0x0000000705057c24 */ /* 0x000fe2000f8e02ff */
[----:B------:R-:W-:Y:S01]  /*236a0*/  ULDC.64 UR6, c[0x0][0x650] ;  /* 0x0001940000067ab9 */ /* 0x000fe20000000a00 */
[----:B------:R-:W-:Y:S01]  /*236b0*/  IMAD.MOV.U32 R11, RZ, RZ, R2 ;  /* 0x000000ffff0b7224 */ /* 0x000fe200078e0002 */
[----:B------:R-:W-:Y:S01]  /*236c0*/  ISETP.GE.U32.AND P1, PT, R2, UR6, PT ;  /* 0x0000000602007c0c */ /* 0x000fe2000bf26070 */
[----:B------:R-:W-:Y:S02]  /*236d0*/  IMAD.IADD R13, R3, 0x1, R5 ;  /* 0x00000001030d7824 */ /* 0x000fe400078e0205 */
[----:B------:R-:W-:-:S03]  /*236e0*/  IMAD.MOV.U32 R2, RZ, RZ, -0x1 ;  /* 0xffffffffff027424 */ /* 0x000fc600078e00ff */
[----:B------:R0:W-:Y:S01]  /*236f0*/  STL [R1+0x458], R13 ;  /* 0x0004580d01007387 */ /* 0x0001e20000100800 */
[----:B------:R-:W-:-:S03]  /*23700*/  ISETP.GE.U32.AND.EX P1, PT, R13, UR7, PT, P1 ;  /* 0x000000070d007c0c */ /* 0x000fc6000bf26110 */
[----:B------:R0:W-:Y:S04]  /*23710*/  STL [R1+0x45c], R11 ;  /* 0x00045c0b01007387 */ /* 0x0001e80000100800 */
[----:B------:R0:W-:Y:S06]  /*23720*/  STL [R1+0x460], R2 ;  /* 0x0004600201007387 */ /* 0x0001ec0000100800 */
[----:B------:R-:W-:Y:S05]  /*23730*/  @P1 BRA `(.L_x_552) ;  /* 0x0000000400741947 */ /* 0x000fea0003800000 */
[----:B------:R-:W2:Y:S01]  /*23740*/  S2R R8, SR_CTAID.X ;  /* 0x0000000000087919 */ /* 0x000ea20000002500 */
[----:B------:R-:W-:Y:S01]  /*23750*/  ULDC.64 UR18, c[0x0][0x628] ;  /* 0x00018a0000127ab9 */ /* 0x000fe20000000a00 */
[----:B------:R-:W3:Y:S01]  /*23760*/  LDC R9, c[0x0][0x144] ;  /* 0x00005100ff097b82 */ /* 0x000ee20000000800 */
[----:B------:R-:W-:Y:S01]  /*23770*/  ULDC UR6, c[0x0][0x150] ;  /* 0x0000540000067ab9 */ /* 0x000fe20000000800 */
[----:B------:R-:W4:Y:S01]  /*23780*/  S2R R12, SR_CTAID.Y ;  /* 0x00000000000c7919 */ /* 0x000f220000002600 */
[----:B------:R-:W-:Y:S01]  /*23790*/  ISETP.NE.U32.AND P1, PT, RZ, UR18, PT ;  /* 0x00000012ff007c0c */ /* 0x000fe2000bf25070 */
[----:B------:R-:W-:Y:S01]  /*237a0*/  ULDC UR23, c[0x0][0x630] ;  /* 0x00018c0000177ab9 */ /* 0x000fe20000000800 */
[----:B------:R-:W-:Y:S02]  /*237b0*/  R2UR UR16, R11 ;  /* 0x000000000b1072ca */ /* 0x000fe400000e0000 */
[----:B------:R-:W-:Y:S01]  /*237c0*/  ISETP.NE.AND.EX P1, PT, RZ, UR19, PT, P1 ;  /* 0x00000013ff007c0c */ /* 0x000fe2000bf25310 */
[----:B------:R-:W0:Y:S01]  /*237d0*/  LDC.64 R6, c[0x0][0x620] ;  /* 0x00018800ff067b82 */ /* 0x000e220000000a00 */
[----:B------:R-:W-:-:S02]  /*237e0*/  R2UR UR17, R13 ;  /* 0x000000000d1172ca */ /* 0x000fc400000e0000 */
[----:B--2---:R-:W-:-:S05]  /*237f0*/  I2FP.F32.U32 R0, R8 ;  /* 0x0000000800007245 */ /* 0x004fca0000201000 */
[----:B------:R-:W-:-:S06]  /*23800*/  FMUL R0, R0, UR6 ;  /* 0x0000000600007c20 */ /* 0x000fcc0008400000 */
[----:B------:R-:W2:Y:S01]  /*23810*/  F2I.U32.TRUNC.NTZ R0, R0 ;  /* 0x0000000000007305 */ /* 0x000ea2000020f000 */
[----:B----4-:R-:W-:Y:S05]  /*23820*/  @!P1 BRA `(.L_x_553) ;  /* 0x0000000000309947 */ /* 0x010fea0003800000 */
        /* <DEDUP_REMOVED lines=12> */
.L_x_553:
[----:B------:R-:W-:Y:S01]  /*238f0*/  USHF.R.U64 UR10, UR16, UR23, UR17 ;  /* 0x00000017100a7299 */ /* 0x000fe20008001211 */
[----:B------:R-:W4:Y:S01]  /*23900*/  LDC.64 R20, c[0x0][0x640] ;  /* 0x00019000ff147b82 */ /* 0x000f220000000a00 */
[----:B------:R-:W-:Y:S01]  /*23910*/  USHF.R.U32.HI UR6, URZ, UR23, UR17 ;  /* 0x000000173f067299 */ /* 0x000fe20008011611 */
[----:B--2---:R-:W-:Y:S02]  /*23920*/  IMAD.MOV R10, RZ, RZ, -R0 ;  /* 0x000000ffff0a7224 */ /* 0x004fe400078e0a00 */
[----:B0-----:R-:W-:Y:S01]  /*23930*/  IMAD.MOV.U32 R2, RZ, RZ, R11 ;  /* 0x000000ffff027224 */ /* 0x001fe200078e000b */
[----:B------:R-:W-:Y:S01]  /*23940*/  IADD3 R5, P1, RZ, -UR10, RZ ;  /* 0x8000000aff057c10 */ /* 0x000fe2000ff3e0ff */
[----:B---3--:R-:W-:Y:S02]  /*23950*/  IMAD R17, R9, R10, R8 ;  /* 0x0000000a09117224 */ /* 0x008fe400078e0208 */
[----:B------:R-:W0:Y:S02]  /*23960*/  LDC R4, c[0x0][0x618] ;  /* 0x00018600ff047b82 */ /* 0x000e240000000800 */
[----:B------:R-:W-:Y:S01]  /*23970*/  IMAD.X R3, RZ, RZ, ~UR6, P1 ;  /* 0x80000006ff037e24 */ /* 0x000fe200088e06ff */
[----:B------:R-:W-:-:S03]  /*23980*/  ULDC UR6, c[0x0][0x154] ;  /* 0x0000550000067ab9 */ /* 0x000fc60000000800 */
[-C--:B------:R-:W-:Y:S02]  /*23990*/  IMAD R0, R3, R6.reuse, RZ ;  /* 0x0000000603007224 */ /* 0x080fe400078e02ff */
[----:B------:R-:W2:Y:S01]  /*239a0*/  LDC R14, c[0x0][0x608] ;  /* 0x00018200ff0e7b82 */ /* 0x000ea20000000800 */
[----:B------:R-:W-:Y:S02]  /*239b0*/  IMAD.MOV.U32 R3, RZ, RZ, R13 ;  /* 0x000000ffff037224 */ /* 0x000fe400078e000d */
[----:B------:R-:W-:-:S05]  /*239c0*/  IMAD.WIDE.U32 R2, R5, R6, R2 ;  /* 0x0000000605027225 */ /* 0x000fca00078e0002 */
[----:B------:R-:W3:Y:S01]  /*239d0*/  LDC R18, c[0x0][0x658] ;  /* 0x00019600ff127b82 */ /* 0x000ee20000000800 */
[----:B------:R-:W-:Y:S01]  /*239e0*/  IMAD R5, R5, R7, R0 ;  /* 0x0000000705057224 */ /* 0x000fe200078e0200 */
[----:B------:R-:W-:Y:S01]  /*239f0*/  I2FP.F32.U32 R0, R12 ;  /* 0x0000000c00007245 */ /* 0x000fe20000201000 */
[----:B------:R-:W-:Y:S01]  /*23a00*/  IMAD.MOV.U32 R7, RZ, RZ, 0x1 ;  /* 0x00000001ff077424 */ /* 0x000fe200078e00ff */
[----:B----4-:R-:W-:Y:S01]  /*23a10*/  ISETP.NE.U32.AND P1, PT, R20, RZ, PT ;  /* 0x000000ff1400720c */ /* 0x010fe20003f25070 */
[----:B------:R-:W-:Y:S02]  /*23a20*/  IMAD.IADD R3, R3, 0x1, R5 ;  /* 0x0000000103037824 */ /* 0x000fe400078e0205 */
[----:B------:R-:W-:Y:S01]  /*23a30*/  FMUL R0, R0, UR6 ;  /* 0x0000000600007c20 */ /* 0x000fe20008400000 */
[----:B------:R-:W4:Y:S01]  /*23a40*/  LDC R15, c[0x0][0x148] ;  /* 0x00005200ff0f7b82 */ /* 0x000f220000000800 */
[----:B------:R-:W-:Y:S01]  /*23a50*/  ISETP.NE.AND.EX P1, PT, R21, RZ, PT, P1 ;  /* 0x000000ff1500720c */ /* 0x000fe20003f25310 */
[----:B------:R-:W-:Y:S01]  /*23a60*/  IMAD.MOV.U32 R5, RZ, RZ, -0x1 ;  /* 0xffffffffff057424 */ /* 0x000fe200078e00ff */
[-CC-:B0-----:R-:W-:Y:S01]  /*23a70*/  SHF.R.U64 R10, R2, R4.reuse, R3.reuse ;  /* 0x00000004020a7219 */ /* 0x181fe20000001203 */
[----:B------:R0:W0:Y:S01]  /*23a80*/  F2I.U32.TRUNC.NTZ R13, R0 ;  /* 0x00000000000d7305 */ /* 0x000022000020f000 */
[----:B------:R-:W-:-:S03]  /*23a90*/  SHF.R.U32.HI R3, RZ, R4, R3 ;  /* 0x00000004ff037219 */ /* 0x000fc60000011603 */
[----:B------:R-:W0:Y:S01]  /*23aa0*/  LDC R16, c[0x0][0x600] ;  /* 0x00018000ff107b82 */ /* 0x000e220000000800 */
[-CC-:B--2---:R-:W-:Y:S02]  /*23ab0*/  SHF.R.U64 R8, R10, R14.reuse, R3.reuse ;  /* 0x0000000e0a087219 */ /* 0x184fe40000001203 */
[----:B------:R-:W-:-:S05]  /*23ac0*/  SHF.R.U32.HI R3, RZ, R14, R3 ;  /* 0x0000000eff037219 */ /* 0x000fca0000011603 */
[----:B------:R-:W2:Y:S01]  /*23ad0*/  LDC R22, c[0x0][0x648] ;  /* 0x00019200ff167b82 */ /* 0x000ea20000000800 */
[-CC-:B---3--:R-:W-:Y:S02]  /*23ae0*/  SHF.R.U64 R11, R8, R18.reuse, R3.reuse ;  /* 0x00000012080b7219 */ /* 0x188fe40000001203 */
[-C--:B------:R-:W-:Y:S02]  /*23af0*/  SHF.L.U32 R5, R5, R18.reuse, RZ ;  /* 0x0000001205057219 */ /* 0x080fe400000006ff */
[-C--:B------:R-:W-:Y:S01]  /*23b00*/  SHF.R.U32.HI R3, RZ, R18.reuse, R3 ;  /* 0x00000012ff037219 */ /* 0x080fe20000011603 */
[----:B------:R-:W-:Y:S01]  /*23b10*/  IMAD.MOV.U32 R2, RZ, RZ, R11 ;  /* 0x000000ffff027224 */ /* 0x000fe200078e000b */
[----:B------:R-:W-:Y:S01]  /*23b20*/  SHF.L.U32 R40, R7, R18, RZ ;  /* 0x0000001207287219 */ /* 0x000fe200000006ff */
[----:B------:R-:W3:Y:S01]  /*23b30*/  LDC R23, c[0x0][0x638] ;  /* 0x00018e00ff177b82 */ /* 0x000ee20000000800 */
[----:B------:R-:W-:-:S07]  /*23b40*/  LOP3.LUT R19, RZ, R5, RZ, 0x33, !PT ;  /* 0x00000005ff137212 */ /* 0x000fce00078e33ff */
[----:B------:R-:W0:Y:S01]  /*23b50*/  LDC R24, c[0x0][0x610] ;  /* 0x00018400ff187b82 */ /* 0x000e220000000800 */
[----:B------:R-:W-:Y:S05]  /*23b60*/  @!P1 BRA `(.L_x_554) ;  /* 0x0000000000289947 */ /* 0x000fea0003800000 */
[----:B0-----:R-:W0:Y:S02]  /*23b70*/  LDC R0, c[0x0][0x64c] ;  /* 0x00019300ff007b82 */ /* 0x001e240000000800 */
[----:B0-----:R-:W-:-:S05]  /*23b80*/  IADD3 R7, P1, R11, R0, RZ ;  /* 0x000000000b077210 */ /* 0x001fca0007f3e0ff */
        /* <DEDUP_REMOVED lines=8> */
.L_x_554:
[----:B0-2---:R-:W-:Y:S01]  /*23c10*/  SHF.R.U64 R0, R2, R22, R3 ;  /* 0x0000001602007219 */ /* 0x005fe20000001203 */
[----:B------:R-:W-:Y:S01]  /*23c20*/  VIADD R5, R16, 0xffffffff ;  /* 0xffffffff10057836 */ /* 0x000fe20000000000 */
[----:B------:R-:W-:Y:S01]  /*23c30*/  LOP3.LUT R3, R8, R19, RZ, 0xc0, !PT ;  /* 0x0000001308037212 */ /* 0x000fe200078ec0ff */
[----:B------:R-:W-:Y:S02]  /*23c40*/  IMAD.MOV R13, RZ, RZ, -R13 ;  /* 0x000000ffff0d7224 */ /* 0x000fe400078e0a0d */
[----:B------:R-:W-:Y:S02]  /*23c50*/  IMAD.MOV R2, RZ, RZ, -R0 ;  /* 0x000000ffff027224 */ /* 0x000fe400078e0a00 */
[----:B------:R-:W-:Y:S01]  /*23c60*/  IMAD R40, R40, R0, R3 ;  /* 0x0000000028287224 */ /* 0x000fe200078e0203 */
[----:B------:R-:W-:Y:S01]  /*23c70*/  LOP3.LUT R3, R10, R5, RZ, 0xc0, !PT ;  /* 0x000000050a037212 */ /* 0x000fe200078ec0ff */
[----:B----4-:R-:W-:Y:S02]  /*23c80*/  @P4 IMAD R17, R15, R13, R12 ;  /* 0x0000000d0f114224 */ /* 0x010fe400078e020c */
[----:B---3--:R-:W-:-:S02]  /*23c90*/  IMAD R0, R2, R23, R11 ;  /* 0x0000001702007224 */ /* 0x008fc400078e020b */
[----:B------:R-:W-:Y:S02]  /*23ca0*/  IMAD.MOV.U32 R2, RZ, RZ, 0x1 ;  /* 0x00000001ff027424 */ /* 0x000fe400078e00ff */
[----:B------:R-:W-:Y:S02]  /*23cb0*/  IMAD R40, R40, R24, R17 ;  /* 0x0000001828287224 */ /* 0x000fe400078e0211 */
[----:B------:R-:W-:Y:S01]  /*23cc0*/  IMAD R3, R0, R16, R3 ;  /* 0x0000001000037224 */ /* 0x000fe200078e0203 */
[----:B------:R-:W-:-:S04]  /*23cd0*/  PRMT R0, R2, 0x7610, R0 ;  /* 0x0000761002007816 */ /* 0x000fc80000000000 */
[----:B------:R-:W-:Y:S02]  /*23ce0*/  SEL R2, R3, R40, !P4 ;  /* 0x0000002803027207 */ /* 0x000fe40006000000 */
[----:B------:R-:W-:-:S03]  /*23cf0*/  SEL R40, R40, R3, !P4 ;  /* 0x0000000328287207 */ /* 0x000fc60006000000 */
[----:B------:R2:W-:Y:S04]  /*23d00*/  STL [R1+0x460], R2 ;  /* 0x0004600201007387 */ /* 0x0005e80000100800 */
.L_x_552:
[----:B------:R3:W-:Y:S01]  /*23d10*/  STL [R1+0x464], R40 ;  /* 0x0004642801007387 */ /* 0x0007e20000100800 */
[----:B------:R-:W-:-:S13]  /*23d20*/  LOP3.LUT P1, RZ, R0, 0xff, RZ, 0xc0, !PT ;  /* 0x000000ff00ff7812 */ /* 0x000fda000782c0ff */
[----:B---3--:R-:W-:Y:S05]  /*23d30*/  @P1 BRA `(.L_x_555) ;  /* 0xfffffdd400641947 */ /* 0x008fea000383ffff */
[----:B------:R-:W-:Y:S05]  /*23d40*/  EXIT ;  /* 0x000000000000794d */ /* 0x000fea0003800000 */
.L_x_7:
[----:B------:R-:W2:Y:S01]  /*23d50*/  LDL R20, [R1+0x45c] ;  /* 0x00045c0001147983 */ /* 0x000ea20000100800 */
[----:B0-----:R-:W-:-:S03]  /*23d60*/  ULDC.64 UR4, c[0x0][0x650] ;  /* 0x0001940000047ab9 */ /* 0x001fc60000000a00 */
[----:B------:R-:W3:Y:S01]  /*23d70*/  LDL R163, [R1+0x458] ;  /* 0x0004580001a37983 */ /* 0x000ee20000100800 */
[----:B------:R-:W-:Y:S01]  /*23d80*/  PRMT R0, RZ, 0x7610, R0 ;  /* 0x00007610ff007816 */ /* 0x000fe20000000000 */
[----:B------:R-:W-:Y:S02]  /*23d90*/  IMAD.MOV.U32 R12, RZ, RZ, -0x1 ;  /* 0xffffffffff0c7424 */ /* 0x000fe400078e00ff */
[----:B------:R-:W-:Y:S02]  /*23da0*/  IMAD.MOV.U32 R4, RZ, RZ, -0x1 ;  /* 0xffffffffff047424 */ /* 0x000fe400078e00ff */
[----:B------:R-:W-:Y:S01]  /*23db0*/  IMAD.MOV.U32 R11, RZ, RZ, -0x1 ;  /* 0xffffffffff0b7424 */ /* 0x000fe200078e00ff */
[----:B--2---:R-:W-:-:S04]  /*23dc0*/  ISETP.GE.U32.AND P0, PT, R20, UR4, PT ;  /* 0x0000000414007c0c */ /* 0x004fc8000bf06070 */
[----:B---3--:R-:W-:-:S13]  /*23dd0*/  ISETP.GE.U32.AND.EX P0, PT, R163, UR5, PT, P0 ;  /* 0x00000005a3007c0c */ /* 0x008fda000bf06100 */
[----:B------:R-:W-:Y:S05]  /*23de0*/  @P0 BRA `(.L_x_556) ;  /* 0x0000000400300947 */ /* 0x000fea0003800000 */
[----:B------:R-:W0:Y:S01]  /*23df0*/  LDC.64 R16, c[0x0][0x628] ;  /* 0x00018a00ff107b82 */ /* 0x000e220000000a00 */
[----:B-1----:R-:W-:Y:S02]  /*23e00*/  IMAD.MOV.U32 R8, RZ, RZ, R20 ;  /* 0x000000ffff087224 */ /* 0x002fe400078e0014 */
[----:B------:R-:W-:-:S05]  /*23e10*/  IMAD.MOV.U32 R9, RZ, RZ, R163 ;  /* 0x000000ffff097224 */ /* 0x000fca00078e00a3 */
[----:B------:R-:W1:Y:S08]  /*23e20*/  LDC R12, c[0x0][0x630] ;  /* 0x00018c00ff0c7b82 */ /* 0x000e700000000800 */
[----:B------:R-:W2:Y:S01]  /*23e30*/  LDC.64 R18, c[0x0][0x620] ;  /* 0x00018800ff127b82 */ /* 0x000ea20000000a00 */
[----:B0-----:R-:W-:-:S04]  /*23e40*/  ISETP.NE.U32.AND P0, PT, R16, RZ, PT ;  /* 0x000000ff1000720c */ /* 0x001fc80003f05070 */
[----:B------:R-:W-:-:S13]  /*23e50*/  ISETP.NE.AND.EX P0, PT, R17, RZ, PT, P0 ;  /* 0x000000ff1100720c */ /* 0x000fda0003f05300 */
[----:B-12---:R-:W-:Y:S05]  /*23e60*/  @!P0 BRA `(.L_x_557) ;  /* 0x0000000000288947 */ /* 0x006fea0003800000 */
[----:B------:R-:W0:Y:S02]  /*23e70*/  LDC R0, c[0x0][0x634] ;  /* 0x00018d00ff007b82 */ /* 0x000e240000000800 */
        /* <DEDUP_REMOVED lines=9> */
.L_x_557:
[----:B------:R-:W0:Y:S01]  /*23f10*/  LDC.64 R22, c[0x0][0x640] ;  /* 0x00019000ff167b82 */ /* 0x000e220000000a00 */
[-CC-:B------:R-:W-:Y:S01]  /*23f20*/  SHF.R.U64 R15, R8, R12.reuse, R9.reuse ;  /* 0x0000000c080f7219 */ /* 0x180fe20000001209 */
[----:B------:R-:W-:Y:S01]  /*23f30*/  IMAD.MOV.U32 R4, RZ, RZ, R20 ;  /* 0x000000ffff047224 */ /* 0x000fe200078e0014 */
[----:B------:R-:W-:Y:S01]  /*23f40*/  SHF.R.U32.HI R0, RZ, R12, R9 ;  /* 0x0000000cff007219 */ /* 0x000fe20000011609 */
[----:B------:R-:W-:Y:S01]  /*23f50*/  IMAD.MOV.U32 R24, RZ, RZ, 0x1 ;  /* 0x00000001ff187424 */ /* 0x000fe200078e00ff */
[----:B------:R-:W-:-:S03]  /*23f60*/  IADD3 R7, P0, RZ, -R15, RZ ;  /* 0x8000000fff077210 */ /* 0x000fc60007f1e0ff */
[----:B------:R-:W1:Y:S02]  /*23f70*/  LDC R6, c[0x0][0x618] ;  /* 0x00018600ff067b82 */ /* 0x000e640000000800 */
[----:B------:R-:W-:-:S04]  /*23f80*/  IMAD.X R5, RZ, RZ, ~R0, P0 ;  /* 0x000000ffff057224 */ /* 0x000fc800000e0e00 */
[-C--:B------:R-:W-:Y:S02]  /*23f90*/  IMAD R0, R5, R18.reuse, RZ ;  /* 0x0000001205007224 */ /* 0x080fe400078e02ff */
[----:B------:R-:W2:Y:S01]  /*23fa0*/  LDC R8, c[0x0][0x608] ;  /* 0x00018200ff087b82 */ /* 0x000ea20000000800 */
[----:B------:R-:W-:Y:S02]  /*23fb0*/  IMAD.MOV.U32 R5, RZ, RZ, R163 ;  /* 0x000000ffff057224 */ /* 0x000fe400078e00a3 */
[----:B------:R-:W-:-:S05]  /*23fc0*/  IMAD.WIDE.U32 R4, R7, R18, R4 ;  /* 0x0000001207047225 */ /* 0x000fca00078e0004 */
[----:B------:R-:W3:Y:S01]  /*23fd0*/  LDC R21, c[0x0][0x658] ;  /* 0x00019600ff157b82 */ /* 0x000ee20000000800 */
[----:B------:R-:W-:Y:S01]  /*23fe0*/  IMAD R7, R7, R19, R0 ;  /* 0x0000001307077224 */ /* 0x000fe200078e0200 */
[----:B0-----:R-:W-:-:S03]  /*23ff0*/  ISETP.NE.U32.AND P0, PT, R22, RZ, PT ;  /* 0x000000ff1600720c */ /* 0x001fc60003f05070 */
[----:B------:R-:W-:Y:S01]  /*24000*/  IMAD.IADD R5, R5, 0x1, R7 ;  /* 0x0000000105057824 */ /* 0x000fe200078e0207 */
[----:B------:R-:W-:Y:S02]  /*24010*/  ISETP.NE.AND.EX P0, PT, R23, RZ, PT, P0 ;  /* 0x000000ff1700720c */ /* 0x000fe40003f05300 */
[----:B------:R-:W0:Y:S02]  /*24020*/  LDC R16, c[0x0][0x600] ;  /* 0x00018000ff107b82 */ /* 0x000e240000000800 */
[-CC-:B-1----:R-:W-:Y:S01]  /*24030*/  SHF.R.U64 R12, R4, R6.reuse, R5.reuse ;  /* 0x00000006040c7219 */ /* 0x182fe20000001205 */
[----:B------:R-:W-:Y:S01]  /*24040*/  IMAD.MOV.U32 R4, RZ, RZ, -0x1 ;  /* 0xffffffffff047424 */ /* 0x000fe200078e00ff */
[----:B------:R-:W-:-:S04]  /*24050*/  SHF.R.U32.HI R5, RZ, R6, R5 ;  /* 0x00000006ff057219 */ /* 0x000fc80000011605 */
[----:B------:R-:W1:Y:S01]  /*24060*/  LDC R18, c[0x0][0x648] ;  /* 0x00019200ff127b82 */ /* 0x000e620000000800 */
[-CC-:B--2---:R-:W-:Y:S02]  /*24070*/  SHF.R.U64 R17, R12, R8.reuse, R5.reuse ;  /* 0x000000080c117219 */ /* 0x184fe40000001205 */
[----:B------:R-:W-:-:S05]  /*24080*/  SHF.R.U32.HI R0, RZ, R8, R5 ;  /* 0x00000008ff007219 */ /* 0x000fca0000011605 */
[----:B------:R-:W2:Y:S01]  /*24090*/  LDC R20, c[0x0][0x638] ;  /* 0x00018e00ff147b82 */ /* 0x000ea20000000800 */
[-C--:B---3--:R-:W-:Y:S02]  /*240a0*/  SHF.L.U32 R4, R4, R21.reuse, RZ ;  /* 0x0000001504047219 */ /* 0x088fe400000006ff */
[-CC-:B------:R-:W-:Y:S02]  /*240b0*/  SHF.R.U64 R19, R17, R21.reuse, R0.reuse ;  /* 0x0000001511137219 */ /* 0x180fe40000001200 */
[----:B------:R-:W-:Y:S02]  /*240c0*/  LOP3.LUT R26, RZ, R4, RZ, 0x33, !PT ;  /* 0x00000004ff1a7212 */ /* 0x000fe400078e33ff */
[----:B------:R-:W-:Y:S01]  /*240d0*/  SHF.R.U32.HI R5, RZ, R21, R0 ;  /* 0x00000015ff057219 */ /* 0x000fe20000011600 */
[----:B------:R-:W3:Y:S01]  /*240e0*/  LDC R25, c[0x0][0x610] ;  /* 0x00018400ff197b82 */ /* 0x000ee20000000800 */
[----:B------:R-:W-:Y:S01]  /*240f0*/  IMAD.MOV.U32 R4, RZ, RZ, R19 ;  /* 0x000000ffff047224 */ /* 0x000fe200078e0013 */
[----:B------:R-:W-:Y:S06]  /*24100*/  @!P0 BRA `(.L_x_558) ;  /* 0x0000000000288947 */ /* 0x000fec0003800000 */
        /* <DEDUP_REMOVED lines=10> */
.L_x_558:
[----:B-1----:R-:W-:Y:S01]  /*241b0*/  SHF.R.U64 R3, R4, R18, R5 ;  /* 0x0000001204037219 */ /* 0x002fe20000001205 */
[----:B0-----:R-:W-:Y:S01]  /*241c0*/  VIADD R5, R16, 0xffffffff ;  /* 0xffffffff10057836 */ /* 0x001fe20000000000 */
[----:B------:R-:W-:Y:S01]  /*241d0*/  SHF.L.U32 R24, R24, R21, RZ ;  /* 0x0000001518187219 */ /* 0x000fe200000006ff */
[----:B------:R-:W-:Y:S01]  /*241e0*/  @P4 IMAD R10, R13, R14, R2 ;  /* 0x0000000e0d0a4224 */ /* 0x000fe200078e0202 */
[----:B------:R-:W-:Y:S01]  /*241f0*/  LOP3.LUT R0, R17, R26, RZ, 0xc0, !PT ;  /* 0x0000001a11007212 */ /* 0x000fe200078ec0ff */
[----:B------:R-:W-:Y:S01]  /*24200*/  IMAD.MOV R4, RZ, RZ, -R3 ;  /* 0x000000ffff047224 */ /* 0x000fe200078e0a03 */
[----:B------:R-:W-:Y:S01]  /*24210*/  LOP3.LUT R5, R12, R5, RZ, 0xc0, !PT ;  /* 0x000000050c057212 */ /* 0x000fe200078ec0ff */
[----:B------:R-:W-:Y:S02]  /*24220*/  IMAD.MOV.U32 R2, RZ, RZ, 0x1 ;  /* 0x00000001ff027424 */ /* 0x000fe400078e00ff */
[----:B------:R-:W-:Y:S02]  /*24230*/  IMAD R3, R24, R3, R0 ;  /* 0x0000000318037224 */ /* 0x000fe400078e0200 */
[----:B--2---:R-:W-:-:S02]  /*24240*/  IMAD R0, R4, R20, R19 ;  /* 0x0000001404007224 */ /* 0x004fc400078e0213 */
[----:B---3--:R-:W-:Y:S02]  /*24250*/  IMAD R12, R3, R25, R10 ;  /* 0x00000019030c7224 */ /* 0x008fe400078e020a */
[----:B------:R-:W-:Y:S01]  /*24260*/  IMAD R3, R0, R16, R5 ;  /* 0x0000001000037224 */ /* 0x000fe200078e0205 */
[----:B------:R-:W-:Y:S01]  /*24270*/  PRMT R0, R2, 0x7610, R0 ;  /* 0x0000761002007816 */ /* 0x000fe20000000000 */
[----:B------:R-:W-:-:S03]  /*24280*/  IMAD.MOV.U32 R11, RZ, RZ, R15 ;  /* 0x000000ffff0b7224 */ /* 0x000fc600078e000f */
[----:B------:R-:W-:Y:S02]  /*24290*/  SEL R4, R3, R12, !P4 ;  /* 0x0000000c03047207 */ /* 0x000fe40006000000 */
[----:B------:R-:W-:-:S07]  /*242a0*/  SEL R12, R12, R3, !P4 ;  /* 0x000000030c0c7207 */ /* 0x000fce0006000000 */
.L_x_556:
[----:B------:R-:W-:-:S08]  /*242b0*/  NOP ;  /* 0x0000000000007918 */ /* 0x000fd00000000000 */
[----:B-1----:R-:W0:-:S00]  /*242c0*/  USETMAXREG.DEALLOC.CTAPOOL 0x18 ;  /* 0x00000018000079c8 */ /* 0x002e0000080e0500 */
[----:B------:R-:W-:-:S13]  /*242d0*/  ISETP.NE.AND P0, PT, RZ, UR8, PT ;  /* 0x00000008ff007c0c */ /* 0x000fda000bf05270 */
[----:B------:R-:W-:Y:S05]  /*242e0*/  @P0 EXIT ;  /* 0x000000000000094d */ /* 0x000fea0003800000 */
[----:B0-----:R-:W-:Y:S01]  /*242f0*/  LOP3.LUT P0, RZ, R0, 0xff, RZ, 0xc0, !PT ;  /* 0x000000ff00ff7812 */ /* 0x001fe2000780c0ff */
[----:B------:R-:W-:Y:S02]  /*24300*/  IMAD.MOV.U32 R0, RZ, RZ, 0x1 ;  /* 0x00000001ff007424 */ /* 0x000fe400078e00ff */
[----:B------:R-:W-:-:S10]  /*24310*/  IMAD.MOV.U32 R8, RZ, RZ, RZ ;  /* 0x000000ffff087224 */ /* 0x000fd400078e00ff */
[----:B------:R-:W-:Y:S05]  /*24320*/  @!P0 BRA `(.L_x_559) ;  /* 0x0000000c00588947 */ /* 0x000fea0003800000 */
[----:B------:R-:W0:Y:S01]  /*24330*/  LDC R0, c[0x0][0x28c] ;  /* 0x0000a300ff007b82 */ /* 0x000e220000000800 */
[----:B------:R-:W-:Y:S01]  /*24340*/  ULDC UR5, c[0x0][0x658] ;  /* 0x0001960000057ab9 */ /* 0x000fe20000000800 */
[----:B------:R-:W-:Y:S01]  /*24350*/  UMOV UR7, 0xffffffff ;  /* 0xffffffff00077882 */ /* 0x000fe20000000000 */
[----:B------:R-:W-:Y:S01]  /*24360*/  ULDC UR6, c[0x0][0xc] ;  /* 0x0000030000067ab9 */ /* 0x000fe20000000800 */
[----:B------:R-:W-:Y:S01]  /*24370*/  USHF.L.U32 UR9, UR7, UR5, URZ ;  /* 0x0000000507097299 */ /* 0x000fe2000800063f */
[----:B------:R-:W-:Y:S01]  /*24380*/  BSSY B0, `(.L_x_559) ;  /* 0x00000d0000007945 */ /* 0x000fe20003800000 */
[----:B------:R-:W-:Y:S01]  /*24390*/  UMOV UR8, 0x1 ;  /* 0x0000000100087882 */ /* 0x000fe20000000000 */
[----:B------:R-:W-:Y:S01]  /*243a0*/  ULDC UR7, c[0x0][0x10] ;  /* 0x0000040000077ab9 */ /* 0x000fe20000000800 */
[----:B------:R-:W1:Y:S01]  /*243b0*/  S2UR UR10, SR_CgaCtaId ;  /* 0x00000000000a79c3 */ /* 0x000e620000008800 */
[----:B------:R-:W-:Y:S01]  /*243c0*/  UIMAD.WIDE.U32 UR6, UR6, UR7, URZ ;  /* 0x00000007060672a5 */ /* 0x000fe2000f8e003f */
[----:B------:R-:W-:Y:S01]  /*243d0*/  IMAD.MOV.U32 R10, RZ, RZ, 0x1 ;  /* 0x00000001ff0a7424 */ /* 0x000fe200078e00ff */
[----:B------:R-:W-:Y:S01]  /*243e0*/  USHF.L.U32 UR5, UR8, UR5, URZ ;  /* 0x0000000508057299 */ /* 0x000fe2000800063f */
[----:B------:R-:W-:Y:S01]  /*243f0*/  IMAD.MOV.U32 R8, RZ, RZ, RZ ;  /* 0x000000ffff087224 */ /* 0x000fe200078e00ff */
[----:B------:R-:W-:Y:S01]  /*24400*/  ULDC UR4, c[0x0][0x600] ;  /* 0x0001800000047ab9 */ /* 0x000fe20000000800 */
[----:B------:R-:W-:Y:S01]  /*24410*/  ULDC UR8, c[0x0][0x14] ;  /* 0x0000050000087ab9 */ /* 0x000fe20000000800 */
[----:B------:R-:W-:-:S02]  /*24420*/  ULOP3.LUT UR21, UR13, 0x2, URZ, 0xfc, !UPT ;  /* 0x000000020d157892 */ /* 0x000fc4000f8efc3f */
[----:B------:R-:W-:Y:S02]  /*24430*/  UIMAD.WIDE.U32 UR22, UR6, UR8, URZ ;  /* 0x00000008061672a5 */ /* 0x000fe4000f8e003f */
[----:B------:R-:W-:Y:S02]  /*24440*/  UIMAD UR16, UR7, UR8, URZ ;  /* 0x00000008071072a4 */ /* 0x000fe4000f8e023f */
[----:B------:R-:W-:Y:S02]  /*24450*/  UIADD3 UR4, UR4, -0x1, URZ ;  /* 0xffffffff04047890 */ /* 0x000fe4000fffe03f */
[----:B------:R-:W-:Y:S01]  /*24460*/  ULOP3.LUT UR18, URZ, UR9, URZ, 0x33, !UPT ;  /* 0x000000093f127292 */ /* 0x000fe2000f8e333f */
[----:B0-----:R-:W-:Y:S01]  /*24470*/  VIADD R0, R0, 0x3f ;  /* 0x0000003f00007836 */ /* 0x001fe20000000000 */
[----:B------:R-:W-:Y:S01]  /*24480*/  UIADD3 UR16, UR23, UR16, URZ ;  /* 0x0000001017107290 */ /* 0x000fe2000fffe03f */
[----:B------:R-:W-:-:S03]  /*24490*/  ULDC.64 UR24, c[0x0][0x198] ;  /* 0x0000660000187ab9 */ /* 0x000fc60000000a00 */
[----:B------:R-:W-:Y:S01]  /*244a0*/  SHF.R.S32.HI R3, RZ, 0x1f, R0 ;  /* 0x0000001fff037819 */ /* 0x000fe20000011400 */
[----:B-1----:R-:W-:-:S03]  /*244b0*/  IMAD.U32 R7, RZ, RZ, UR10 ;  /* 0x0000000aff077e24 */ /* 0x002fc6000f8e00ff */
[----:B------:R-:W-:Y:S01]  /*244c0*/  LEA.HI R3, R3, R0, RZ, 0x6 ;  /* 0x0000000003037211 */ /* 0x000fe200078f30ff */
[----:B------:R-:W-:-:S03]  /*244d0*/  IMAD.MOV.U32 R0, RZ, RZ, 0x1 ;  /* 0x00000001ff007424 */ /* 0x000fc600078e00ff */
[----:B------:R-:W-:-:S05]  /*244e0*/  SHF.R.S32.HI R6, RZ, 0x6, R3 ;  /* 0x00000006ff067819 */ /* 0x000fca0000011403 */
[----:B------:R-:W-:-:S07]  /*244f0*/  VIADD R16, R6, 0x1 ;  /* 0x0000000106107836 */ /* 0x000fce0000000000 */
.L_x_570:
[----:B------:R-:W-:-:S03]  /*24500*/  UMOV UR6, 0xffffffff ;  /* 0xffffffff00067882 */ /* 0x000fc60000000000 */
[----:B------:R-:W-:Y:S05]  /*24510*/  BRA.DIV UR6, `(.L_x_560) ;  /* 0x0000001206447947 */ /* 0x000fea000b800000 */
[----:B------:R-:W-:-:S13]  /*24520*/  ELECT P0, URZ, PT ;  /* 0x00000000003f782f */ /* 0x000fda0003800000 */
.L_x_584:
[----:B------:R-:W0:Y:S01]  /*24530*/  LDC R2, c[0x0][0x28c] ;  /* 0x0000a300ff027b82 */ /* 0x000e220000000800 */
[----:B------:R-:W-:Y:S01]  /*24540*/  BSSY B1, `(.L_x_561) ;  /* 0x000003b000017945 */ /* 0x000fe20003800000 */
[----:B0-----:R-:W-:-:S13]  /*24550*/  ISETP.LT.OR P0, PT, R2, 0x1, !P0 ;  /* 0x000000010200780c */ /* 0x001fda0004701670 */
[----:B------:R-:W-:Y:S05]  /*24560*/  @P0 BRA `(.L_x_562) ;  /* 0x0000000000e00947 */ /* 0x000fea0003800000 */
[----:B------:R-:W-:Y:S02]  /*24570*/  IMAD R2, R12, 0x8, R7 ;  /* 0x000000080c027824 */ /* 0x000fe400078e0207 */
[----:B------:R-:W-:Y:S02]  /*24580*/  IMAD.SHL.U32 R4, R4, 0x100, RZ ;  /* 0x0000010004047824 */ /* 0x000fe400078e00ff */
[----:B------:R-:W-:Y:S02]  /*24590*/  IMAD.SHL.U32 R2, R2, 0x20, RZ ;  /* 0x0000002002027824 */ /* 0x000fe400078e00ff */
[----:B------:R-:W-:Y:S02]  /*245a0*/  IMAD.MOV.U32 R14, RZ, RZ, RZ ;  /* 0x000000ffff0e7224 */ /* 0x000fe400078e00ff */
[----:B------:R-:W-:Y:S02]  /*245b0*/  IMAD.MOV.U32 R3, RZ, RZ, R16 ;  /* 0x000000ffff037224 */ /* 0x000fe400078e0010 */
[----:B------:R-:W-:-:S02]  /*245c0*/  IMAD.MOV.U32 R5, RZ, RZ, R0 ;  /* 0x000000ffff057224 */ /* 0x000fc400078e0000 */
[----:B------:R-:W-:-:S07]  /*245d0*/  IMAD.MOV.U32 R9, RZ, RZ, R8 ;  /* 0x000000ffff097224 */ /* 0x000fce00078e0008 */
.L_x_565:
[----:B------:R-:W0:Y:S01]  /*245e0*/  S2UR UR6, SR_CgaCtaId ;  /* 0x00000000000679c3 */ /* 0x000e220000008800 */
[----:B------:R-:W-:Y:S02]  /*245f0*/  MOV R12, 0x400 ;  /* 0x00000400000c7802 */ /* 0x000fe40000000f00 */
[----:B------:R-:W-:Y:S01]  /*24600*/  SHF.L.U32 R13, R5, 0x1f, RZ ;  /* 0x0000001f050d7819 */ /* 0x000fe200000006ff */
[----:B0-----:R-:W-:-:S05]  /*24610*/  IMAD.U32 R7, RZ, RZ, UR6 ;  /* 0x00000006ff077e24 */ /* 0x001fca000f8e00ff */
[----:B------:R-:W-:-:S05]  /*24620*/  LEA R12, R7, R12, 0x18 ;  /* 0x0000000c070c7211 */ /* 0x000fca00078ec0ff */
[----:B------:R-:W-:-:S04]  /*24630*/  IMAD R18, R9, 0x8, R12 ;  /* 0x0000000809127824 */ /* 0x000fc800078e020c */
[----:B------:R-:W0:Y:S02]  /*24640*/  SYNCS.PHASECHK.TRANS64.TRYWAIT P0, [R18+URZ+0x38], R13 ;  /* 0x0000380d120075a7 */ /* 0x000e24000800017f */
[----:B0-----:R-:W-:Y:S05]  /*24650*/  @!P0 BRA `(.L_x_563) ;  /* 0x0000001000148947 */ /* 0x001fea0003800000 */
.L_x_585:
[----:B------:R-:W1:Y:S01]  /*24660*/  S2R R15, SR_TID.X ;  /* 0x00000000000f7919 */ /* 0x000e620000002100 */
[----:B------:R-:W-:-:S04]  /*24670*/  UPRMT UR6, UR21, 0x9910, URZ ;  /* 0x0000991015067896 */ /* 0x000fc8000800003f */
[----:B------:R-:W-:Y:S01]  /*24680*/  UISETP.NE.AND UP0, UPT, UR6, 0x2, UPT ;  /* 0x000000020600788c */ /* 0x000fe2000bf05270 */
[----:B-1----:R-:W-:-:S13]  /*24690*/  LOP3.LUT P0, RZ, R15, 0x7f, RZ, 0xc0, !PT ;  /* 0x0000007f0fff7812 */ /* 0x002fda000780c0ff */
[----:B0-----:R-:W0:Y:S02]  /*246a0*/  @!P0 LDC R13, c[0x0][0x500] ;  /* 0x00014000ff0d8b82 */ /* 0x001e240000000800 */
[----:B0-----:R0:W-:Y:S01]  /*246b0*/  @!P0 SYNCS.ARRIVE.TRANS64 RZ, [R18+URZ], R13 ;  /* 0x0000000d12ff89a7 */ /* 0x0011e2000800003f */
[----:B------:R-:W-:-:S13]  /*246c0*/  PLOP3.LUT P0, PT, PT, PT, UP0, 0x80, 0x0 ;  /* 0x000000000000781c */ /* 0x000fda0003f0f008 */
[----:B0-----:R-:W-:Y:S05]  /*246d0*/  @P0 BRA `(.L_x_564) ;  /* 0x0000000000040947 */ /* 0x001fea0003800000 */
[----:B------:R-:W-:Y:S01]  /*246e0*/  BPT.TRAP 0x1 ;  /* 0x000000040000795c */ /* 0x000fe20000300000 */
.L_x_564:
[----:B------:R-:W-:Y:S01]  /*246f0*/  IMAD.SHL.U32 R13, R9, 0x4000, RZ ;  /* 0x00004000090d7824 */ /* 0x000fe200078e00ff */
[----:B------:R-:W-:Y:S01]  /*24700*/  R2UR UR8, R12 ;  /* 0x000000000c0872ca */ /* 0x000fe200000e0000 */
[----:B------:R-:W-:Y:S01]  /*24710*/  VIADD R3, R3, 0xffffffff ;  /* 0xffffffff03037836 */ /* 0x000fe20000000000 */
[----:B------:R-:W-:Y:S01]  /*24720*/  R2UR UR9, R18 ;  /* 0x00000000120972ca */ /* 0x000fe200000e0000 */
[--C-:B------:R-:W-:Y:S01]  /*24730*/  IMAD R15, R7, 0x800, R13.reuse ;  /* 0x00000800070f7824 */ /* 0x100fe200078e020d */
[----:B------:R-:W-:Y:S01]  /*24740*/  IADD3 R12, R12, 0x1c180, R13 ;  /* 0x0001c1800c0c7810 */ /* 0x000fe20007ffe00d */
[----:B------:R-:W-:Y:S01]  /*24750*/  UIADD3 UR6, UP0, UR24, 0xf0, URZ ;  /* 0x000000f018067890 */ /* 0x000fe2000ff1e03f */
[----:B------:R-:W-:Y:S01]  /*24760*/  R2UR UR11, R2 ;  /* 0x00000000020b72ca */ /* 0x000fe200000e0000 */
[----:B------:R-:W-:Y:S01]  /*24770*/  UIADD3 UR26, UP1, UR24, 0x1f0, URZ ;  /* 0x000001f0181a7890 */ /* 0x000fe2000ff3e03f */
[----:B------:R-:W-:Y:S01]  /*24780*/  R2UR UR7, R15 ;  /* 0x000000000f0772ca */ /* 0x000fe200000e0000 */
[----:B------:R-:W-:Y:S01]  /*24790*/  VIADD R9, R9, 0x1 ;  /* 0x0000000109097836 */ /* 0x000fe20000000000 */
[----:B------:R-:W-:Y:S01]  /*247a0*/  R2UR UR10, R14 ;  /* 0x000000000e0a72ca */ /* 0x000fe200000e0000 */
[----:B------:R-:W-:Y:S01]  /*247b0*/  UIADD3.X UR27, URZ, UR25, URZ, UP1, !UPT ;  /* 0x000000193f1b7290 */ /* 0x000fe20008ffe43f */
[----:B------:R-:W-:Y:S01]  /*247c0*/  R2UR UR12, R11 ;  /* 0x000000000b0c72ca */ /* 0x000fe200000e0000 */
[----:B------:R-:W-:Y:S01]  /*247d0*/  UMOV UR20, 0xff0000 ;  /* 0x00ff000000147882 */ /* 0x000fe20000000000 */
[----:B------:R-:W-:Y:S01]  /*247e0*/  R2UR UR17, R12 ;  /* 0x000000000c1172ca */ /* 0x000fe200000e0000 */
[----:B------:R-:W-:Y:S01]  /*247f0*/  UMOV UR14, 0x0 ;  /* 0x00000000000e7882 */ /* 0x000fe20000000000 */
[----:B------:R-:W-:Y:S01]  /*24800*/  R2UR UR19, R4 ;  /* 0x00000000041372ca */ /* 0x000fe200000e0000 */
[----:B------:R-:W-:Y:S01]  /*24810*/  UMOV UR15, 0x10000000 ;  /* 0x10000000000f7882 */ /* 0x000fe20000000000 */
[----:B------:R-:W-:Y:S01]  /*24820*/  ISETP.GT.AND P1, PT, R3, 0x1, PT ;  /* 0x000000010300780c */ /* 0x000fe20003f24270 */
[----:B------:R-:W-:Y:S01]  /*24830*/  VIADD R14, R14, 0x40 ;  /* 0x000000400e0e7836 */ /* 0x000fe20000000000 */
[----:B------:R-:W-:Y:S01]  /*24840*/  ISETP.NE.AND P0, PT, R9, 0x7, PT ;  /* 0x000000070900780c */ /* 0x000fe20003f05270 */
[----:B------:R-:W-:-:S02]  /*24850*/  UIADD3 UR8, UR8, 0x180, UR7 ;  /* 0x0000018008087890 */ /* 0x000fc4000fffe007 */
[----:B------:R-:W-:Y:S01]  /*24860*/  UIADD3.X UR7, URZ, UR25, URZ, UP0, !UPT ;  /* 0x000000193f077290 */ /* 0x000fe200087fe43f */
[----:B------:R-:W-:Y:S02]  /*24870*/  SEL R12, RZ, 0x1, P0 ;  /* 0x00000001ff0c7807 */ /* 0x000fe40000000000 */
[----:B------:R-:W-:Y:S02]  /*24880*/  SEL R9, R9, RZ, P0 ;  /* 0x000000ff09097207 */ /* 0x000fe40000000000 */
[----:B------:R-:W-:-:S04]  /*24890*/  LOP3.LUT R5, R5, R12, RZ, 0x3c, !PT ;  /* 0x0000000c05057212 */ /* 0x000fc800078e3cff */
[----:B------:R0:W-:Y:S02]  /*248a0*/  UTMALDG.3D.MULTICAST [UR8], [UR6], UR20, desc[UR14] ;  /* 0x00000e08060073b4 */ /* 0x0001e40008011814 */
[----:B0-----:R-:W-:Y:S01]  /*248b0*/  UMOV UR8, UR17 ;  /* 0x0000001100087c82 */ /* 0x001fe20008000000 */
[----:B------:R-:W-:Y:S02]  /*248c0*/  UMOV UR11, UR19 ;  /* 0x00000013000b7c82 */ /* 0x000fe40008000000 */
[----:B------:R0:W-:Y:S02]  /*248d0*/  UTMALDG.3D [UR8], [UR26], desc[UR14] ;  /* 0x00000e081a0075b4 */ /* 0x0001e40008011000 */
[----:B0-----:R-:W-:Y:S05]  /*248e0*/  @P1 BRA `(.L_x_565) ;  /* 0xfffffffc003c1947 */ /* 0x001fea000383ffff */
.L_x_562:
[----:B------:R-:W-:Y:S05]  /*248f0*/  BSYNC B1 ;  /* 0x0000000000017941 */ /* 0x000fea0003800000 */
.L_x_561:
[----:B------:R-:W2:Y:S01]  /*24900*/  LDL.LU R17, [R1+0x458] ;  /* 0x0004580001117983 */ /* 0x000ea20000300800 */
[----:B------:R-:W-:Y:S01]  /*24910*/  LOP3.LUT P1, RZ, R10, 0xff, RZ, 0xc0, !PT ;  /* 0x000000ff0aff7812 */ /* 0x000fe2000782c0ff */
[----:B------:R-:W-:Y:S01]  /*24920*/  IMAD.IADD R8, R6, 0x1, R8 ;  /* 0x0000000106087824 */ /* 0x000fe200078e0208 */
[----:B------:R-:W-:Y:S01]  /*24930*/  ULDC.64 UR6, c[0x0][0x650] ;  /* 0x0001940000067ab9 */ /* 0x000fe20000000a00 */
[----:B------:R-:W3:Y:S01]  /*24940*/  LDL.LU R15, [R1+0x45c] ;  /* 0x00045c00010f7983 */ /* 0x000ee20000300800 */
[----:B------:R-:W-:Y:S01]  /*24950*/  BSSY B1, `(.L_x_566) ;  /* 0x0000070000017945 */ /* 0x000fe20003800000 */
[C---:B------:R-:W-:Y:S01]  /*24960*/  IMAD.WIDE.U32 R2, R8.reuse, 0x24924925, RZ ;  /* 0x2492492508027825 */ /* 0x040fe200078e00ff */
[C---:B------:R-:W-:Y:S02]  /*24970*/  ISETP.GT.U32.AND P0, PT, R8.reuse, 0x6, PT ;  /* 0x000000060800780c */ /* 0x040fe40003f04070 */
[----:B------:R-:W-:Y:S01]  /*24980*/  PRMT R10, RZ, 0x7610, R10 ;  /* 0x00007610ff0a7816 */ /* 0x000fe2000000000a */
[----:B------:R-:W-:Y:S01]  /*24990*/  IMAD.IADD R2, R8, 0x1, -R3 ;  /* 0x0000000108027824 */ /* 0x000fe200078e0a03 */
[----:B------:R-:W-:Y:S01]  /*249a0*/  ISETP.LT.U32.AND P0, PT, R6, 0x7, P0 ;  /* 0x000000070600780c */ /* 0x000fe20000701070 */
[----:B------:R-:W-:-:S02]  /*249b0*/  IMAD.MOV.U32 R12, RZ, RZ, -0x1 ;  /* 0xffffffffff0c7424 */ /* 0x000fc400078e00ff */
[----:B------:R-:W0:Y:S01]  /*249c0*/  @P1 S2R R7, SR_CgaCtaId ;  /* 0x0000000000071919 */ /* 0x000e220000008800 */
[----:B------:R-:W-:Y:S01]  /*249d0*/  LEA.HI R2, R2, R3, RZ, 0x1f ;  /* 0x0000000302027211 */ /* 0x000fe200078ff8ff */
[----:B------:R-:W-:Y:S01]  /*249e0*/  IMAD.MOV.U32 R11, RZ, RZ, -0x1 ;  /* 0xffffffffff0b7424 */ /* 0x000fe200078e00ff */
[----:B------:R-:W-:Y:S02]  /*249f0*/  SEL R3, RZ, 0x1, !P0 ;  /* 0x00000001ff037807 */ /* 0x000fe40004000000 */
[----:B------:R-:W-:Y:S02]  /*24a00*/  @P1 MOV R4, 0x400 ;  /* 0x0000040000041802 */ /* 0x000fe40000000f00 */
[----:B------:R-:W-:Y:S02]  /*24a10*/  LOP3.LUT R0, R0, R3, RZ, 0x3c, !PT ;  /* 0x0000000300007212 */ /* 0x000fe400078e3cff */
[--C-:B------:R-:W-:Y:S02]  /*24a20*/  SHF.R.U32.HI R3, RZ, 0x2, R2.reuse ;  /* 0x00000002ff037819 */ /* 0x100fe40000011602 */
[----:B------:R-:W-:-:S03]  /*24a30*/  PRMT R2, RZ, 0x7610, R2 ;  /* 0x00007610ff027816 */ /* 0x000fc60000000002 */
[----:B------:R-:W-:Y:S01]  /*24a40*/  IMAD R8, R3, -0x7, R8 ;  /* 0xfffffff903087824 */ /* 0x000fe200078e0208 */
[----:B0-----:R-:W-:-:S04]  /*24a50*/  @P1 LEA R4, R7, R4, 0x18 ;  /* 0x0000000407041211 */ /* 0x001fc800078ec0ff */
[----:B------:R0:W-:Y:S01]  /*24a60*/  @P1 SYNCS.ARRIVE.TRANS64.A1T0 RZ, [R4+URZ+0x88], RZ ;  /* 0x000088ff04ff19a7 */ /* 0x0001e2000810003f */
[----:B------:R-:W-:Y:S01]  /*24a70*/  ISETP.GE.U32.AND P1, PT, R6, 0x7, PT ;  /* 0x000000070600780c */ /* 0x000fe20003f26070 */
[----:B0-----:R-:W-:-:S12]  /*24a80*/  IMAD.MOV.U32 R4, RZ, RZ, -0x1 ;  /* 0xffffffffff047424 */ /* 0x001fd800078e00ff */
[----:B------:R-:W-:Y:S02]  /*24a90*/  @P1 LOP3.LUT R0, R0, 0x1, R3, 0x78, !PT ;  /* 0x0000000100001812 */ /* 0x000fe400078e7803 */
[----:B---3--:R-:W-:-:S04]  /*24aa0*/  IADD3 R15, P0, R15, UR22, RZ ;  /* 0x000000160f0f7c10 */ /* 0x008fc8000ff1e0ff */
[----:B--2---:R-:W-:Y:S01]  /*24ab0*/  IADD3.X R17, R17, UR16, RZ, P0, !PT ;  /* 0x0000001011117c10 */ /* 0x004fe200087fe4ff */
[----:B------:R0:W-:Y:S01]  /*24ac0*/  STL [R1+0x45c], R15 ;  /* 0x00045c0f01007387 */ /* 0x0001e20000100800 */
[----:B------:R-:W-:-:S03]  /*24ad0*/  ISETP.GE.U32.AND P0, PT, R15, UR6, PT ;  /* 0x000000060f007c0c */ /* 0x000fc6000bf06070 */
[----:B------:R0:W-:Y:S01]  /*24ae0*/  STL [R1+0x458], R17 ;  /* 0x0004581101007387 */ /* 0x0001e20000100800 */
[----:B------:R-:W-:-:S13]  /*24af0*/  ISETP.GE.U32.AND.EX P0, PT, R17, UR7, PT, P0 ;  /* 0x0000000711007c0c */ /* 0x000fda000bf06100 */
[----:B0-----:R-:W-:Y:S05]  /*24b00*/  @P0 BRA `(.L_x_567) ;  /* 0x0000000400500947 */ /* 0x001fea0003800000 */
[----:B------:R-:W0:Y:S01]  /*24b10*/  S2R R9, SR_CTAID.X ;  /* 0x0000000000097919 */ /* 0x000e220000002500 */
[----:B------:R-:W-:Y:S01]  /*24b20*/  ULDC UR6, c[0x0][0x150] ;  /* 0x0000540000067ab9 */ /* 0x000fe20000000800 */
[----:B------:R-:W1:Y:S01]  /*24b30*/  LDC R4, c[0x0][0x144] ;  /* 0x00005100ff047b82 */ /* 0x000e620000000800 */
[----:B------:R-:W-:Y:S01]  /*24b40*/  ULDC UR9, c[0x0][0x630] ;  /* 0x00018c0000097ab9 */ /* 0x000fe20000000800 */
[----:B------:R-:W2:Y:S06]  /*24b50*/  S2R R2, SR_CTAID.Y ;  /* 0x0000000000027919 */ /* 0x000eac0000002600 */
[----:B------:R-:W3:Y:S01]  /*24b60*/  LDC R13, c[0x0][0x148] ;  /* 0x00005200ff0d7b82 */ /* 0x000ee20000000800 */
[----:B0-----:R-:W-:-:S02]  /*24b70*/  I2FP.F32.U32 R3, R9 ;  /* 0x0000000900037245 */ /* 0x001fc40000201000 */
[----:B--2---:R-:W-:-:S03]  /*24b80*/  I2FP.F32.U32 R5, R2 ;  /* 0x0000000200057245 */ /* 0x004fc60000201000 */
[----:B------:R-:W-:Y:S01]  /*24b90*/  FMUL R3, R3, UR6 ;  /* 0x0000000603037c20 */ /* 0x000fe20008400000 */
[----:B------:R-:W-:Y:S02]  /*24ba0*/  ULDC UR6, c[0x0][0x154] ;  /* 0x0000550000067ab9 */ /* 0x000fe40000000800 */
[----:B------:R-:W-:Y:S01]  /*24bb0*/  FMUL R11, R5, UR6 ;  /* 0x00000006050b7c20 */ /* 0x000fe20008400000 */
[----:B------:R-:W-:Y:S02]  /*24bc0*/  ULDC.64 UR6, c[0x0][0x628] ;  /* 0x00018a0000067ab9 */ /* 0x000fe40000000a00 */
[----:B------:R-:W0:Y:S01]  /*24bd0*/  F2I.U32.TRUNC.NTZ R3, R3 ;  /* 0x0000000300037305 */ /* 0x000e22000020f000 */
[----:B------:R-:W-:-:S04]  /*24be0*/  ISETP.NE.U32.AND P0, PT, RZ, UR6, PT ;  /* 0x00000006ff007c0c */ /* 0x000fc8000bf05070 */
[----:B------:R-:W-:-:S03]  /*24bf0*/  ISETP.NE.AND.EX P0, PT, RZ, UR7, PT, P0 ;  /* 0x00000007ff007c0c */ /* 0x000fc6000bf05300 */
[----:B------:R-:W2:Y:S01]  /*24c00*/  F2I.U32.TRUNC.NTZ R11, R11 ;  /* 0x0000000b000b7305 */ /* 0x000ea2000020f000 */
[----:B0-----:R-:W-:Y:S02]  /*24c10*/  IMAD.MOV R5, RZ, RZ, -R3 ;  /* 0x000000ffff057224 */ /* 0x001fe400078e0a03 */
[----:B------:R-:W-:Y:S02]  /*24c20*/  IMAD.MOV.U32 R3, RZ, RZ, R17 ;  /* 0x000000ffff037224 */ /* 0x000fe400078e0011 */
[----:B-1----:R-:W-:Y:S02]  /*24c30*/  IMAD R9, R4, R5, R9 ;  /* 0x0000000504097224 */ /* 0x002fe400078e0209 */
[----:B--2---:R-:W-:-:S04]  /*24c40*/  IMAD.MOV R4, RZ, RZ, -R11 ;  /* 0x000000ffff047224 */ /* 0x004fc800078e0a0b */
[----:B---3--:R-:W-:Y:S02]  /*24c50*/  @P4 IMAD R9, R13, R4, R2 ;  /* 0x000000040d094224 */ /* 0x008fe400078e0202 */
[----:B------:R-:W-:Y:S01]  /*24c60*/  IMAD.MOV.U32 R2, RZ, RZ, R15 ;  /* 0x000000ffff027224 */ /* 0x000fe200078e000f */
[----:B------:R-:W-:Y:S06]  /*24c70*/  @!P0 BRA `(.L_x_568) ;  /* 0x0000000000288947 */ /* 0x000fec0003800000 */
[----:B------:R-:W-:Y:S02]  /*24c80*/  ULDC UR8, c[0x0][0x634] ;  /* 0x00018d0000087ab9 */ /* 0x000fe40000000800 */
[----:B------:R-:W-:-:S05]  /*24c90*/  IADD3 R3, P0, R15, UR8, RZ ;  /* 0x000000080f037c10 */ /* 0x000fca000ff1e0ff */
[----:B------:R-:W-:-:S04]  /*24ca0*/  IMAD.X R11, RZ, RZ, R17, P0 ;  /* 0x000000ffff0b7224 */ /* 0x000fc800000e0611 */
[----:B------:R-:W-:-:S04]  /*24cb0*/  IMAD.WIDE.U32 R4, R11, UR6, RZ ;  /* 0x000000060b047c25 */ /* 0x000fc8000f8e00ff */
[----:B------:R-:W-:-:S04]  /*24cc0*/  IMAD.WIDE.U32 R4, P0, R3, UR7, R4 ;  /* 0x0000000703047c25 */ /* 0x000fc8000f800004 */
[----:B------:R-:W-:-:S04]  /*24cd0*/  IMAD.WIDE.U32 R2, R3, UR6, RZ ;  /* 0x0000000603027c25 */ /* 0x000fc8000f8e00ff */
[----:B------:R-:W-:Y:S01]  /*24ce0*/  IMAD.MOV.U32 R2, RZ, RZ, R5 ;  /* 0x000000ffff027224 */ /* 0x000fe200078e0005 */
[----:B------:R-:W-:Y:S01]  /*24cf0*/  IADD3 RZ, P1, R3, R4, RZ ;  /* 0x0000000403ff7210 */ /* 0x000fe20007f3e0ff */
[----:B------:R-:W-:-:S04]  /*24d00*/  IMAD.X R3, RZ, RZ, RZ, P0 ;  /* 0x000000ffff037224 */ /* 0x000fc800000e06ff */
[----:B------:R-:W-:-:S08]  /*24d10*/  IMAD.WIDE.U32.X R2, R11, UR7, R2, P1 ;  /* 0x000000070b027c25 */ /* 0x000fd000088e0402 */
.L_x_568:
[--C-:B------:R-:W-:Y:S01]  /*24d20*/  SHF.R.U64 R11, R2, UR9, R3.reuse ;  /* 0x00000009020b7c19 */ /* 0x100fe20008001203 */
[----:B------:R-:W-:Y:S01]  /*24d30*/  ULDC.64 UR6, c[0x0][0x620] ;  /* 0x0001880000067ab9 */ /* 0x000fe20000000a00 */
[----:B------:R-:W-:Y:S01]  /*24d40*/  SHF.R.U32.HI R2, RZ, UR9, R3 ;  /* 0x00000009ff027c19 */ /* 0x000fe20008011603 */
[----:B------:R-:W-:Y:S01]  /*24d50*/  IMAD.MOV.U32 R3, RZ, RZ, R17 ;  /* 0x000000ffff037224 */ /* 0x000fe200078e0011 */
[----:B------:R-:W-:Y:S01]  /*24d60*/  IADD3 R13, P0, RZ, -R11, RZ ;  /* 0x8000000bff0d7210 */ /* 0x000fe20007f1e0ff */
[----:B------:R-:W-:-:S04]  /*24d70*/  ULDC.64 UR8, c[0x0][0x640] ;  /* 0x0001900000087ab9 */ /* 0x000fc80000000a00 */
[----:B------:R-:W-:Y:S01]  /*24d80*/  IMAD.X R2, RZ, RZ, ~R2, P0 ;  /* 0x000000ffff027224 */ /* 0x000fe200000e0e02 */
[----:B------:R-:W-:-:S03]  /*24d90*/  ISETP.NE.U32.AND P0, PT, RZ, UR8, PT ;  /* 0x00000008ff007c0c */ /* 0x000fc6000bf05070 */
[----:B------:R-:W-:Y:S01]  /*24da0*/  IMAD R2, R2, UR6, RZ ;  /* 0x0000000602027c24 */ /* 0x000fe2000f8e02ff */
[----:B------:R-:W-:-:S03]  /*24db0*/  ISETP.NE.AND.EX P0, PT, RZ, UR9, PT, P0 ;  /* 0x00000009ff007c0c */ /* 0x000fc6000bf05300 */
[----:B------:R-:W-:Y:S02]  /*24dc0*/  IMAD R5, R13, UR7, R2 ;  /* 0x000000070d057c24 */ /* 0x000fe4000f8e0202 */
[----:B------:R-:W-:-:S04]  /*24dd0*/  IMAD.MOV.U32 R2, RZ, RZ, R15 ;  /* 0x000000ffff027224 */ /* 0x000fc800078e000f */
[----:B------:R-:W-:Y:S01]  /*24de0*/  IMAD.WIDE.U32 R2, R13, UR6, R2 ;  /* 0x000000060d027c25 */ /* 0x000fe2000f8e0002 */
[----:B------:R-:W-:-:S03]  /*24df0*/  ULDC UR6, c[0x0][0x618] ;  /* 0x0001860000067ab9 */ /* 0x000fc60000000800 */
[----:B------:R-:W-:-:S05]  /*24e00*/  IMAD.IADD R3, R3, 0x1, R5 ;  /* 0x0000000103037824 */ /* 0x000fca00078e0205 */
[--C-:B------:R-:W-:Y:S02]  /*24e10*/  SHF.R.U64 R12, R2, UR6, R3.reuse ;  /* 0x00000006020c7c19 */ /* 0x100fe40008001203 */
[----:B------:R-:W-:Y:S01]  /*24e20*/  SHF.R.U32.HI R3, RZ, UR6, R3 ;  /* 0x00000006ff037c19 */ /* 0x000fe20008011603 */
[----:B------:R-:W-:-:S03]  /*24e30*/  ULDC UR6, c[0x0][0x608] ;  /* 0x0001820000067ab9 */ /* 0x000fc60000000800 */
[--C-:B------:R-:W-:Y:S02]  /*24e40*/  SHF.R.U64 R13, R12, UR6, R3.reuse ;  /* 0x000000060c0d7c19 */ /* 0x100fe40008001203 */
[----:B------:R-:W-:Y:S01]  /*24e50*/  SHF.R.U32.HI R2, RZ, UR6, R3 ;  /* 0x00000006ff027c19 */ /* 0x000fe20008011603 */
[----:B------:R-:W-:-:S03]  /*24e60*/  ULDC UR6, c[0x0][0x658] ;  /* 0x0001960000067ab9 */ /* 0x000fc60000000800 */
[--C-:B------:R-:W-:Y:S02]  /*24e70*/  SHF.R.U64 R14, R13, UR6, R2.reuse ;  /* 0x000000060d0e7c19 */ /* 0x100fe40008001202 */
[----:B------:R-:W-:-:S03]  /*24e80*/  SHF.R.U32.HI R15, RZ, UR6, R2 ;  /* 0x00000006ff0f7c19 */ /* 0x000fc60008011602 */
[----:B------:R-:W-:Y:S02]  /*24e90*/  IMAD.MOV.U32 R2, RZ, RZ, R14 ;  /* 0x000000ffff027224 */ /* 0x000fe400078e000e */
        /* <DEDUP_REMOVED lines=12> */
.L_x_569:
[----:B------:R-:W-:Y:S01]  /*24f60*/  ULDC UR6, c[0x0][0x648] ;  /* 0x0001920000067ab9 */ /* 0x000fe20000000800 */
[----:B------:R-:W-:Y:S02]  /*24f70*/  LOP3.LUT R13, R13, UR18, RZ, 0xc0, !PT ;  /* 0x000000120d0d7c12 */ /* 0x000fe4000f8ec0ff */
[----:B------:R-:W-:Y:S01]  /*24f80*/  SHF.R.U64 R2, R2, UR6, R3 ;  /* 0x0000000602027c19 */ /* 0x000fe20008001203 */
[----:B------:R-:W-:-:S04]  /*24f90*/  ULDC UR6, c[0x0][0x638] ;  /* 0x00018e0000067ab9 */ /* 0x000fc80000000800 */
[----:B------:R-:W-:Y:S02]  /*24fa0*/  IMAD.MOV R3, RZ, RZ, -R2 ;  /* 0x000000ffff037224 */ /* 0x000fe400078e0a02 */
[----:B------:R-:W-:Y:S02]  /*24fb0*/  IMAD R4, R2, UR5, R13 ;  /* 0x0000000502047c24 */ /* 0x000fe4000f8e020d */
[----:B------:R-:W-:Y:S01]  /*24fc0*/  IMAD R14, R3, UR6, R14 ;  /* 0x00000006030e7c24 */ /* 0x000fe2000f8e020e */
[----:B------:R-:W-:Y:S01]  /*24fd0*/  ULDC UR6, c[0x0][0x610] ;  /* 0x0001840000067ab9 */ /* 0x000fe20000000800 */
[----:B------:R-:W-:Y:S01]  /*24fe0*/  LOP3.LUT R3, R12, UR4, RZ, 0xc0, !PT ;  /* 0x000000040c037c12 */ /* 0x000fe2000f8ec0ff */
[----:B------:R-:W-:Y:S01]  /*24ff0*/  IMAD R9, R4, UR6, R9 ;  /* 0x0000000604097c24 */ /* 0x000fe2000f8e0209 */
[----:B------:R-:W-:Y:S01]  /*25000*/  ULDC UR6, c[0x0][0x600] ;  /* 0x0001800000067ab9 */ /* 0x000fe20000000800 */
[----:B------:R-:W-:Y:S02]  /*25010*/  IMAD.MOV.U32 R2, RZ, RZ, 0x1 ;  /* 0x00000001ff027424 */ /* 0x000fe400078e00ff */
[----:B------:R-:W-:-:S05]  /*25020*/  IMAD R14, R14, UR6, R3 ;  /* 0x000000060e0e7c24 */ /* 0x000fca000f8e0203 */
[----:B------:R-:W-:Y:S02]  /*25030*/  SEL R4, R14, R9, !P4 ;  /* 0x000000090e047207 */ /* 0x000fe40006000000 */
[----:B------:R-:W-:-:S07]  /*25040*/  SEL R12, R9, R14, !P4 ;  /* 0x0000000e090c7207 */ /* 0x000fce0006000000 */
.L_x_567:
[----:B------:R-:W-:Y:S05]  /*25050*/  BSYNC B1 ;  /* 0x0000000000017941 */ /* 0x000fea0003800000 */
.L_x_566:
[----:B------:R-:W-:-:S13]  /*25060*/  LOP3.LUT P0, RZ, R2, 0xff, RZ, 0xc0, !PT ;  /* 0x000000ff02ff7812 */ /* 0x000fda000780c0ff */
[----:B------:R-:W-:Y:S05]  /*25070*/  @P0 BRA `(.L_x_570) ;  /* 0xfffffff400200947 */ /* 0x000fea000383ffff */
[----:B------:R-:W-:Y:S05]  /*25080*/  BSYNC B0 ;  /* 0x0000000000007941 */ /* 0x000fea0003800000 */
.L_x_559:
[----:B------:R-:W-:-:S03]  /*25090*/  UMOV UR6, 0xffffffff ;  /* 0xffffffff00067882 */ /* 0x000fc60000000000 */
[----:B------:R-:W-:Y:S05]  /*250a0*/  BRA.DIV UR6, `(.L_x_571) ;  /* 0x0000000606947947 */ /* 0x000fea000b800000 */
[----:B------:R-:W-:-:S13]  /*250b0*/  ELECT P0, URZ, PT ;  /* 0x00000000003f782f */ /* 0x000fda0003800000 */
.L_x_588:
[----:B------:R-:W-:Y:S04]  /*250c0*/  BSSY B0, `(.L_x_572) ;  /* 0x0000047000007945 */ /* 0x000fe80003800000 */
[----:B------:R-:W-:Y:S05]  /*250d0*/  @!P0 BRA `(.L_x_573) ;  /* 0x0000000400148947 */ /* 0x000fea0003800000 */
[----:B------:R-:W-:-:S04]  /*250e0*/  ULOP3.LUT UR6, UR13, 0x2, URZ, 0xfc, !UPT ;  /* 0x000000020d067892 */ /* 0x000fc8000f8efc3f */
[----:B------:R-:W-:-:S06]  /*250f0*/  UISETP.NE.AND UP0, UPT, UR6, 0x3, UPT ;  /* 0x000000030600788c */ /* 0x000fcc000bf05270 */
[----:B------:R-:W-:-:S13]  /*25100*/  PLOP3.LUT P0, PT, PT, PT, UP0, 0x80, 0x0 ;  /* 0x000000000000781c */ /* 0x000fda0003f0f008 */
[----:B------:R-:W-:Y:S05]  /*25110*/  @!P0 BRA `(.L_x_574) ;  /* 0x0000000000048947 */ /* 0x000fea0003800000 */
[----:B------:R-:W-:Y:S01]  /*25120*/  BPT.TRAP 0x1 ;  /* 0x000000040000795c */ /* 0x000fe20000300000 */
.L_x_574:
[----:B------:R-:W0:Y:S01]  /*25130*/  S2R R3, SR_CgaCtaId ;  /* 0x0000000000037919 */ /* 0x000e220000008800 */
[----:B------:R-:W-:-:S04]  /*25140*/  MOV R2, 0x400 ;  /* 0x0000040000027802 */ /* 0x000fc80000000f00 */
[----:B0-----:R-:W-:Y:S02]  /*25150*/  LEA R3, R3, R2, 0x18 ;  /* 0x0000000203037211 */ /* 0x001fe400078ec0ff */
[----:B------:R-:W-:-:S03]  /*25160*/  SHF.L.U32 R2, R0, 0x1f, RZ ;  /* 0x0000001f00027819 */ /* 0x000fc600000006ff */
[----:B------:R-:W-:-:S04]  /*25170*/  VIADD R3, R3, 0x38 ;  /* 0x0000003803037836 */ /* 0x000fc80000000000 */
[----:B------:R-:W-:-:S04]  /*25180*/  IMAD R5, R8, 0x8, R3 ;  /* 0x0000000808057824 */ /* 0x000fc800078e0203 */
[----:B------:R-:W0:Y:S02]  /*25190*/  SYNCS.PHASECHK.TRANS64.TRYWAIT P0, [R5+URZ], R2 ;  /* 0x00000002050075a7 */ /* 0x000e24000800017f */
[----:B0-----:R-:W-:Y:S05]  /*251a0*/  @!P0 BRA `(.L_x_575) ;  /* 0x0000000400748947 */ /* 0x001fea0003800000 */
.L_x_589:
[----:B------:R-:W-:-:S05]  /*251b0*/  VIADD R8, R8, 0x1 ;  /* 0x0000000108087836 */ /* 0x000fca0000000000 */
[----:B------:R-:W-:-:S04]  /*251c0*/  ISETP.NE.AND P0, PT, R8, 0x7, PT ;  /* 0x000000070800780c */ /* 0x000fc80003f05270 */
[----:B0-----:R-:W-:Y:S02]  /*251d0*/  SEL R5, RZ, 0x1, P0 ;  /* 0x00000001ff057807 */ /* 0x001fe40000000000 */
[----:B------:R-:W-:Y:S02]  /*251e0*/  SEL R8, R8, RZ, P0 ;  /* 0x000000ff08087207 */ /* 0x000fe40000000000 */
[----:B------:R-:W-:-:S03]  /*251f0*/  LOP3.LUT R5, R0, R5, RZ, 0x3c, !PT ;  /* 0x0000000500057212 */ /* 0x000fc600078e3cff */
[----:B------:R-:W-:Y:S01]  /*25200*/  IMAD R7, R8, 0x8, R3 ;  /* 0x0000000808077824 */ /* 0x000fe200078e0203 */
[----:B------:R-:W-:-:S04]  /*25210*/  SHF.L.U32 R0, R5, 0x1f, RZ ;  /* 0x0000001f05007819 */ /* 0x000fc800000006ff */
[----:B------:R-:W0:Y:S02]  /*25220*/  SYNCS.PHASECHK.TRANS64.TRYWAIT P0, [R7+URZ], R0 ;  /* 0x00000000070075a7 */ /* 0x000e24000800017f */
[----:B0-----:R-:W-:Y:S05]  /*25230*/  @!P0 BRA `(.L_x_576) ;  /* 0x0000000400648947 */ /* 0x001fea0003800000 */
.L_x_590:
[----:B0-----:R-:W-:-:S05]  /*25240*/  VIADD R0, R8, 0x1 ;  /* 0x0000000108007836 */ /* 0x001fca0000000000 */
[----:B------:R-:W-:-:S04]  /*25250*/  ISETP.NE.AND P0, PT, R0, 0x7, PT ;  /* 0x000000070000780c */ /* 0x000fc80003f05270 */
[----:B------:R-:W-:Y:S02]  /*25260*/  SEL R2, RZ, 0x1, P0 ;  /* 0x00000001ff027807 */ /* 0x000fe40000000000 */
[----:B------:R-:W-:Y:S02]  /*25270*/  SEL R4, R0, RZ, P0 ;  /* 0x000000ff00047207 */ /* 0x000fe40000000000 */
[----:B------:R-:W-:-:S03]  /*25280*/  LOP3.LUT R5, R5, R2, RZ, 0x3c, !PT ;  /* 0x0000000205057212 */ /* 0x000fc600078e3cff */
[----:B------:R-:W-:Y:S01]  /*25290*/  IMAD R7, R4, 0x8, R3 ;  /* 0x0000000804077824 */ /* 0x000fe200078e0203 */
[----:B------:R-:W-:-:S04]  /*252a0*/  SHF.L.U32 R0, R5, 0x1f, RZ ;  /* 0x0000001f05007819 */ /* 0x000fc800000006ff */
[----:B------:R-:W0:Y:S02]  /*252b0*/  SYNCS.PHASECHK.TRANS64.TRYWAIT P0, [R7+URZ], R0 ;  /* 0x00000000070075a7 */ /* 0x000e24000800017f */
[----:B0-----:R-:W-:Y:S05]  /*252c0*/  @!P0 BRA `(.L_x_577) ;  /* 0x0000000400548947 */ /* 0x001fea0003800000 */
.L_x_591:
        /* <DEDUP_REMOVED lines=9> */
.L_x_592:
        /* <DEDUP_REMOVED lines=9> */
.L_x_593:
        /* <DEDUP_REMOVED lines=9> */
.L_x_594:
[----:B0-----:R-:W-:-:S05]  /*25480*/  VIADD R0, R4, 0x1 ;  /* 0x0000000104007836 */ /* 0x001fca0000000000 */
[----:B------:R-:W-:-:S04]  /*25490*/  ISETP.NE.AND P0, PT, R0, 0x7, PT ;  /* 0x000000070000780c */ /* 0x000fc80003f05270 */
[----:B------:R-:W-:Y:S02]  /*254a0*/  SEL R2, RZ, 0x1, P0 ;  /* 0x00000001ff027807 */ /* 0x000fe40000000000 */
[----:B------:R-:W-:Y:S02]  /*254b0*/  SEL R0, R0, RZ, P0 ;  /* 0x000000ff00007207 */ /* 0x000fe40000000000 */
[----:B------:R-:W-:-:S03]  /*254c0*/  LOP3.LUT R2, R5, R2, RZ, 0x3c, !PT ;  /* 0x0000000205027212 */ /* 0x000fc600078e3cff */
[----:B------:R-:W-:Y:S01]  /*254d0*/  IMAD R3, R0, 0x8, R3 ;  /* 0x0000000800037824 */ /* 0x000fe200078e0203 */
[----:B------:R-:W-:-:S07]  /*254e0*/  SHF.L.U32 R0, R2, 0x1f, RZ ;  /* 0x0000001f02007819 */ /* 0x000fce00000006ff */
.L_x_581:
[----:B0-----:R0:W1:Y:S02]  /*254f0*/  SYNCS.PHASECHK.TRANS64.TRYWAIT P0, [R3+URZ], R0 ;  /* 0x00000000030075a7 */ /* 0x001064000800017f */
[----:B-1----:R-:W-:Y:S05]  /*25500*/  @!P0 NANOSLEEP.SYNCS 0x989680 ;  /* 0x009896800000895d */ /* 0x002fea0003900000 */
[----:B------:R-:W1:Y:S02]  /*25510*/  @!P0 SYNCS.PHASECHK.TRANS64 P0, [R3+URZ], R0 ;  /* 0x00000000030085a7 */ /* 0x000e64000800007f */
[----:B-1----:R-:W-:Y:S05]  /*25520*/  @!P0 BRA `(.L_x_581) ;  /* 0xfffffffc00f08947 */ /* 0x002fea000383ffff */
.L_x_573:
[----:B------:R-:W-:Y:S05]  /*25530*/  BSYNC B0 ;  /* 0x0000000000007941 */ /* 0x000fea0003800000 */
.L_x_572:
[----:B------:R-:W-:Y:S05]  /*25540*/  EXIT ;  /* 0x000000000000794d */ /* 0x000fea0003800000 */
.L_x_21:
[----:B--2---:R-:W-:-:S04]  /*25550*/  IMAD.U32 R3, RZ, RZ, UR6 ;  /* 0x00000006ff037e24 */ /* 0x004fc8000f8e00ff */
[----:B------:R2:W3:Y:S03]  /*25560*/  SYNCS.PHASECHK.TRANS64.TRYWAIT P1, [R3+URZ], R0 ;  /* 0x00000000030075a7 */ /* 0x0004e6000802017f */
[----:B---3--:R-:W-:Y:S05]  /*25570*/  @!P1 NANOSLEEP.SYNCS 0x989680 ;  /* 0x009896800000995d */ /* 0x008fea0003900000 */
[----:B------:R-:W3:Y:S02]  /*25580*/  @!P1 SYNCS.PHASECHK.TRANS64 P1, [R3+URZ], R0 ;  /* 0x00000000030095a7 */ /* 0x000ee4000802007f */
[----:B---3--:R-:W-:Y:S05]  /*25590*/  @!P1 BRA `(.L_x_21) ;  /* 0xfffffffc00ec9947 */ /* 0x008fea000383ffff */
[----:B------:R-:W-:Y:S05]  /*255a0*/  BRA `(.L_x_20) ;  /* 0xfffffdd800047947 */ /* 0x000fea000383ffff */
.L_x_27:
[----:B-----5:R2:W-:Y:S02]  /*255b0*/  STL [R1+0x470], R0 ;  /* 0x0004700001007387 */ /* 0x0205e40000100800 */
[----:B--2---:R-:W-:-:S04]  /*255c0*/  IMAD.U32 R0, RZ, RZ, UR16 ;  /* 0x00000010ff007e24 */ /* 0x004fc8000f8e00ff */
[----:B------:R2:W3:Y:S03]  /*255d0*/  SYNCS.PHASECHK.TRANS64.TRYWAIT P1, [R0+URZ], R2 ;  /* 0x00000002000075a7 */ /* 0x0004e6000802017f */
[----:B---3--:R-:W-:Y:S05]  /*255e0*/  @!P1 NANOSLEEP.SYNCS 0x989680 ;  /* 0x009896800000995d */ /* 0x008fea0003900000 */
[----:B------:R2:W3:Y:S02]  /*255f0*/  @!P1 SYNCS.PHASECHK.TRANS64 P1, [R0+URZ], R2 ;  /* 0x00000002000095a7 */ /* 0x0004e4000802007f */
[----:B--2---:R2:W5:Y:S02]  /*25600*/  LDL.LU R0, [R1+0x470] ;  /* 0x0004700001007983 */ /* 0x0045640000300800 */
[----:B--23--:R-:W-:Y:S05]  /*25610*/  @!P1 BRA `(.L_x_27) ;  /* 0xfffffffc00e49947 */ /* 0x00cfea000383ffff */
[----:B------:R-:W-:Y:S05]  /*25620*/  BRA `(.L_x_26) ;  /* 0xfffffe1800d07947 */ /* 0x000fea000383ffff */
.L_x_560:
[----:B------:R-:W-:Y:S01]  /*25630*/  BSSY B1, `(.L_x_582) ;  /* 0x0000006000017945 */ /* 0x000fe20003800000 */
[----:B------:R-:W-:-:S07]  /*25640*/  IMAD.MOV.U32 R2, RZ, RZ, -0x1 ;  /* 0xffffffffff027424 */ /* 0x000fce00078e00ff */
[----:B------:R-:W-:Y:S05]  /*25650*/  WARPSYNC.COLLECTIVE R2, `(.L_x_583) ;  /* 0x00000000020c7348 */ /* 0x000fea0003c00000 */
[----:B------:R-:W-:Y:S02]  /*25660*/  ELECT P0, UR62, PT ;  /* 0x00000000003e782f */ /* 0x000fe40003800000 */
[----:B------:R-:W-:Y:S01]  /*25670*/  MOV R2, UR62 ;  /* 0x0000003e00027c02 */ /* 0x000fe20008000f00 */
[----:B------:R-:W-:Y:S10]  /*25680*/  ENDCOLLECTIVE ;  /* 0x000000000000791b */ /* 0x000ff40003800000 */
.L_x_583:
[----:B------:R-:W-:Y:S05]  /*25690*/  BSYNC B1 ;  /* 0x0000000000017941 */ /* 0x000fea0003800000 */
.L_x_582:
[----:B------:R-:W-:Y:S05]  /*256a0*/  BRA `(.L_x_584) ;  /* 0xffffffec00a07947 */ /* 0x000fea000383ffff */
.L_x_563:
[----:B0-----:R0:W1:Y:S02]  /*256b0*/  SYNCS.PHASECHK.TRANS64.TRYWAIT P0, [R18+URZ+0x38], R13 ;  /* 0x0000380d120075a7 */ /* 0x001064000800017f */
[----:B-1----:R-:W-:Y:S05]  /*256c0*/  @!P0 NANOSLEEP.SYNCS 0x989680 ;  /* 0x009896800000895d */ /* 0x002fea0003900000 */
[----:B------:R-:W1:Y:S02]  /*256d0*/  @!P0 SYNCS.PHASECHK.TRANS64 P0, [R18+URZ+0x38], R13 ;  /* 0x0000380d120085a7 */ /* 0x000e64000800007f */
[----:B-1----:R-:W-:Y:S05]  /*256e0*/  @!P0 BRA `(.L_x_563) ;  /* 0xfffffffc00f08947 */ /* 0x002fea000383ffff */
[----:B------:R-:W-:Y:S05]  /*256f0*/  BRA `(.L_x_585) ;  /* 0xffffffec00d87947 */ /* 0x000fea000383ffff */
.L_x_571:
[----:B------:R-:W-:Y:S01]  /*25700*/  BSSY B0, `(.L_x_586) ;  /* 0x0000006000007945 */ /* 0x000fe20003800000 */
[----:B------:R-:W-:-:S07]  /*25710*/  IMAD.MOV.U32 R2, RZ, RZ, -0x1 ;  /* 0xffffffffff027424 */ /* 0x000fce00078e00ff */
[----:B------:R-:W-:Y:S05]  /*25720*/  WARPSYNC.COLLECTIVE R2, `(.L_x_587) ;  /* 0x00000000020c7348 */ /* 0x000fea0003c00000 */
[----:B------:R-:W-:Y:S02]  /*25730*/  ELECT P0, UR62, PT ;  /* 0x00000000003e782f */ /* 0x000fe40003800000 */
[----:B------:R-:W-:Y:S01]  /*25740*/  MOV R2, UR62 ;  /* 0x0000003e00027c02 */ /* 0x000fe20008000f00 */
[----:B------:R-:W-:Y:S10]  /*25750*/  ENDCOLLECTIVE ;  /* 0x000000000000791b */ /* 0x000ff40003800000 */
.L_x_587:
[----:B------:R-:W-:Y:S05]  /*25760*/  BSYNC B0 ;  /* 0x0000000000007941 */ /* 0x000fea0003800000 */
.L_x_586:
[----:B------:R-:W-:Y:S05]  /*25770*/  BRA `(.L_x_588) ;  /* 0xfffffff800507947 */ /* 0x000fea000383ffff */
.L_x_575:
[----:B0-----:R0:W1:Y:S02]  /*25780*/  SYNCS.PHASECHK.TRANS64.TRYWAIT P0, [R5+URZ], R2 ;  /* 0x00000002050075a7 */ /* 0x001064000800017f */
[----:B-1----:R-:W-:Y:S05]  /*25790*/  @!P0 NANOSLEEP.SYNCS 0x989680 ;  /* 0x009896800000895d */ /* 0x002fea0003900000 */
[----:B------:R-:W1:Y:S02]  /*257a0*/  @!P0 SYNCS.PHASECHK.TRANS64 P0, [R5+URZ], R2 ;  /* 0x00000002050085a7 */ /* 0x000e64000800007f */
[----:B-1----:R-:W-:Y:S05]  /*257b0*/  @!P0 BRA `(.L_x_575) ;  /* 0xfffffffc00f08947 */ /* 0x002fea000383ffff */
[----:B------:R-:W-:Y:S05]  /*257c0*/  BRA `(.L_x_589) ;  /* 0xfffffff800787947 */ /* 0x000fea000383ffff */
.L_x_576:
[----:B0-----:R0:W1:Y:S02]  /*257d0*/  SYNCS.PHASECHK.TRANS64.TRYWAIT P0, [R7+URZ], R0 ;  /* 0x00000000070075a7 */ /* 0x001064000800017f */
[----:B-1----:R-:W-:Y:S05]  /*257e0*/  @!P0 NANOSLEEP.SYNCS 0x989680 ;  /* 0x009896800000895d */ /* 0x002fea0003900000 */
[----:B------:R-:W1:Y:S02]  /*257f0*/  @!P0 SYNCS.PHASECHK.TRANS64 P0, [R7+URZ], R0 ;  /* 0x00000000070085a7 */ /* 0x000e64000800007f */
[----:B-1----:R-:W-:Y:S05]  /*25800*/  @!P0 BRA `(.L_x_576) ;  /* 0xfffffffc00f08947 */ /* 0x002fea000383ffff */
[----:B------:R-:W-:Y:S05]  /*25810*/  BRA `(.L_x_590) ;  /* 0xfffffff800887947 */ /* 0x000fea000383ffff */
.L_x_577:
[----:B0-----:R0:W1:Y:S02]  /*25820*/  SYNCS.PHASECHK.TRANS64.TRYWAIT P0, [R7+URZ], R0 ;  /* 0x00000000070075a7 */ /* 0x001064000800017f */
[----:B-1----:R-:W-:Y:S05]  /*25830*/  @!P0 NANOSLEEP.SYNCS 0x989680 ;  /* 0x009896800000895d */ /* 0x002fea0003900000 */
[----:B------:R-:W1:Y:S02]  /*25840*/  @!P0 SYNCS.PHASECHK.TRANS64 P0, [R7+URZ], R0 ;  /* 0x00000000070085a7 */ /* 0x000e64000800007f */
[----:B-1----:R-:W-:Y:S05]  /*25850*/  @!P0 BRA `(.L_x_577) ;  /* 0xfffffffc00f08947 */ /* 0x002fea000383ffff */
[----:B------:R-:W-:Y:S05]  /*25860*/  BRA `(.L_x_591) ;  /* 0xfffffff800987947 */ /* 0x000fea000383ffff */
.L_x_578:
[----:B0-----:R0:W1:Y:S02]  /*25870*/  SYNCS.PHASECHK.TRANS64.TRYWAIT P0, [R7+URZ], R0 ;  /* 0x00000000070075a7 */ /* 0x001064000800017f */
[----:B-1----:R-:W-:Y:S05]  /*25880*/  @!P0 NANOSLEEP.SYNCS 0x989680 ;  /* 0x009896800000895d */ /* 0x002fea0003900000 */
[----:B------:R-:W1:Y:S02]  /*25890*/  @!P0 SYNCS.PHASECHK.TRANS64 P0, [R7+URZ], R0 ;  /* 0x00000000070085a7 */ /* 0x000e64000800007f */
[----:B-1----:R-:W-:Y:S05]  /*258a0*/  @!P0 BRA `(.L_x_578) ;  /* 0xfffffffc00f08947 */ /* 0x002fea000383ffff */
[----:B------:R-:W-:Y:S05]  /*258b0*/  BRA `(.L_x_592) ;  /* 0xfffffff800a87947 */ /* 0x000fea000383ffff */
.L_x_579:
[----:B0-----:R0:W1:Y:S02]  /*258c0*/  SYNCS.PHASECHK.TRANS64.TRYWAIT P0, [R7+URZ], R0 ;  /* 0x00000000070075a7 */ /* 0x001064000800017f */
[----:B-1----:R-:W-:Y:S05]  /*258d0*/  @!P0 NANOSLEEP.SYNCS 0x989680 ;  /* 0x009896800000895d */ /* 0x002fea0003900000 */
[----:B------:R-:W1:Y:S02]  /*258e0*/  @!P0 SYNCS.PHASECHK.TRANS64 P0, [R7+URZ], R0 ;  /* 0x00000000070085a7 */ /* 0x000e64000800007f */
[----:B-1----:R-:W-:Y:S05]  /*258f0*/  @!P0 BRA `(.L_x_579) ;  /* 0xfffffffc00f08947 */ /* 0x002fea000383ffff */
[----:B------:R-:W-:Y:S05]  /*25900*/  BRA `(.L_x_593) ;  /* 0xfffffff800b87947 */ /* 0x000fea000383ffff */
.L_x_580:
[----:B0-----:R0:W1:Y:S02]  /*25910*/  SYNCS.PHASECHK.TRANS64.TRYWAIT P0, [R7+URZ], R0 ;  /* 0x00000000070075a7 */ /* 0x001064000800017f */
[----:B-1----:R-:W-:Y:S05]  /*25920*/  @!P0 NANOSLEEP.SYNCS 0x989680 ;  /* 0x009896800000895d */ /* 0x002fea0003900000 */
[----:B------:R-:W1:Y:S02]  /*25930*/  @!P0 SYNCS.PHASECHK.TRANS64 P0, [R7+URZ], R0 ;  /* 0x00000000070085a7 */ /* 0x000e64000800007f */
[----:B-1----:R-:W-:Y:S05]  /*25940*/  @!P0 BRA `(.L_x_580) ;  /* 0xfffffffc00f08947 */ /* 0x002fea000383ffff */
[----:B------:R-:W-:Y:S05]  /*25950*/  BRA `(.L_x_594) ;  /* 0xfffffff800c87947 */ /* 0x000fea000383ffff */
.L_x_595:
[----:B------:R-:W-:-:S00]  /*25960*/  BRA `(.L_x_595) ;  /* 0xfffffffc00fc7947 */ /* 0x000fc0000383ffff */
[----:B------:R-:W-:-:S00]  /*25970*/  NOP ;  /* 0x0000000000007918 */ /* 0x000fc00000000000 */
        /* <DEDUP_REMOVED lines=8> */
.L_x_596:


//--------------------- .nv.shared._ZN7cutlass13device_kernelINS_4gemm6kernel13GemmUniversalIN4cute5tupleIJiiiiEEENS1_10collective13CollectiveMmaINS1_37MainloopSm90TmaGmmaWarpSpecializedFP8ILi7ENS5_IJNS4_1CILi1EEENSA_ILi8EEESB_EEENS1_35KernelTmaWarpSpecializedCooperativeEEENS5_IJNSA_ILi256EEESG_NSA_ILi64EEEEEENS_12float_e5m2_tENS5_IJlSB_lEEESJ_SK_NS4_8TiledMMAINS4_8MMA_AtomIJNS4_4SM904GMMA31MMA_64x256x32_F32E5M2E5M2_SS_TNILNSO_7ScaleInE1ELSQ_1EEEEEENS4_6LayoutINS5_IJNSA_ILi2EEESB_SB_EEENS5_IJSB_NSA_ILi0EEESW_EEEEENS5_IJNS4_10UnderscoreESZ_SZ_EEEEENS4_23SM90_TMA_LOAD_MULTICASTENS4_14ComposedLayoutINS4_7SwizzleILi2ELi4ELi3EEENS4_18smem_ptr_flag_bitsILi8EEENST_INS5_IJSC_SH_EEENS5_IJSH_SB_EEEEEEEvNS4_8identityENS4_13SM90_TMA_LOADES1B_vS1C_EENS_8epilogue10collective6detail29Sm90TmaWarpSpecializedAdapterINS1G_15DefaultEpilogueISJ_SK_SK_NS1F_6thread17LinearCombinationISJ_Li1EffLNS1K_9ScaleType4KindE0ELNS_15FloatRoundStyleE2ESJ_EENS1_15EpilogueDefaultEEEEEvvEEEEvNT_6ParamsE --------------------------
	.section	.nv.shared._ZN7cutlass13device_kernelINS_4gemm6kernel13GemmUniversalIN4cute5tupleIJiiiiEEENS1_10collective13CollectiveMmaINS1_37MainloopSm90TmaGmmaWarpSpecializedFP8ILi7ENS5_IJNS4_1CILi1EEENSA_ILi8EEESB_EEENS1_35KernelTmaWarpSpecializedCooperativeEEENS5_IJNSA_ILi256EEESG_NSA_ILi64EEEEEENS_12float_e5m2_tENS5_IJlSB_lEEESJ_SK_NS4_8TiledMMAINS4_8MMA_AtomIJNS4_4SM904GMMA31MMA_64x256x32_F32E5M2E5M2_SS_TNILNSO_7ScaleInE1ELSQ_1EEEEEENS4_6LayoutINS5_IJNSA_ILi2EEESB_SB_EEENS5_IJSB_NSA_ILi0EEESW_EEEEENS5_IJNS4_10UnderscoreESZ_SZ_EEEEENS4_23SM90_TMA_LOAD_MULTICASTENS4_14ComposedLayoutINS4_7SwizzleILi2ELi4ELi3EEENS4_18smem_ptr_flag_bitsILi8EEENST_INS5_IJSC_SH_EEENS5_IJSH_SB_EEEEEEEvNS4_8identityENS4_13SM90_TMA_LOADES1B_vS1C_EENS_8epilogue10collective6detail29Sm90TmaWarpSpecializedAdapterINS1G_15DefaultEpilogueISJ_SK_SK_NS1F_6thread17LinearCombinationISJ_Li1EffLNS1K_9ScaleType4KindE0ELNS_15FloatRoundStyleE2ESJ_EENS1_15EpilogueDefaultEEEEEvvEEEEvNT_6ParamsE,"aw",@nobits
	.sectionflags	@""
	.align	16
	.zero		1024


//--------------------- .nv.shared.reserved.0     --------------------------
	.section	.nv.shared.reserved.0,"aw",@nobits
	.weak		__nv_reservedSMEM_offset_0_alias
	.size		__nv_reservedSMEM_offset_0_alias, 0, 0
	.other		__nv_reservedSMEM_offset_0_alias,@"STO_CUDA_RESERVED_SHARED STV_DEFAULT"
__nv_reservedSMEM_offset_0_alias:
	.zero		0


//--------------------- .nv.global                --------------------------
	.section	.nv.global,"aw",@nobits
.nv.global:
	.type		_ZN40_INTERNAL_497f177e_4_k_cu_3c505184_282574cute1_E,@object
	.size		_ZN40_INTERNAL_497f177e_4_k_cu_3c505184_282574cute1_E,(_ZN40_INTERNAL_497f177e_4_k_cu_3c505184_282574cuda3std3__45__cpo6cbeginE - _ZN40_INTERNAL_497f177e_4_k_cu_3c505184_282574cute1_E)
_ZN40_INTERNAL_497f177e_4_k_cu_3c505184_282574cute1_E:
	.zero		1
	.type		_ZN40_INTERNAL_497f177e_4_k_cu_3c505184_282574cuda3std3__45__cpo6cbeginE,@object
	.size		_ZN40_INTERNAL_497f177e_4_k_cu_3c505184_282574cuda3std3__45__cpo6cbeginE,(_ZN40_INTERNAL_497f177e_4_k_cu_3c505184_282574cuda3std3__48in_placeE - _ZN40_INTERNAL_497f177e_4_k_cu_3c505184_282574cuda3std3__45__cpo6cbeginE)
_ZN40_INTERNAL_497f177e_4_k_cu_3c505184_282574cuda3std3__45__cpo6cbeginE:
	.zero		1
	.type		_ZN40_INTERNAL_497f177e_4_k_cu_3c505184_282574cuda3std3__48in_placeE,@object
	.size		_ZN40_INTERNAL_497f177e_4_k_cu_3c505184_282574cuda3std3__48in_placeE,(_ZN40_INTERNAL_497f177e_4_k_cu_3c505184_282574cuda3std6ranges3__45__cpo9iter_moveE - _ZN40_INTERNAL_497f177e_4_k_cu_3c505184_282574cuda3std3__48in_placeE)
_ZN40_INTERNAL_497f177e_4_k_cu_3c505184_282574cuda3std3__48in_placeE:
	.zero		1
	.type		_ZN40_INTERNAL_497f177e_4_k_cu_3c505184_282574cuda3std6ranges3__45__cpo9iter_moveE,@object
	.size		_ZN40_INTERNAL_497f177e_4_k_cu_3c505184_282574cuda3std6ranges3__45__cpo9iter_moveE,(_ZN40_INTERNAL_497f177e_4_k_cu_3c505184_282574cuda3std3__45__cpo5beginE - _ZN40_INTERNAL_497f177e_4_k_cu_3c505184_282574cuda3std6ranges3__45__cpo9iter_moveE)
_ZN40_INTERNAL_497f177e_4_k_cu_3c505184_282574cuda3std6ranges3__45__cpo9iter_moveE:
	.zero		1
	.type		_ZN40_INTERNAL_497f177e_4_k_cu_3c505184_282574cuda3std3__45__cpo5beginE,@object
	.size		_ZN40_INTERNAL_497f177e_4_k_cu_3c505184_282574cuda3std3__45__cpo5beginE,(_ZN40_INTERNAL_497f177e_4_k_cu_3c505184_282574cuda3std3__442_GLOBAL__N__497f177e_4_k_cu_3c505184_282576ignoreE - _ZN40_INTERNAL_497f177e_4_k_cu_3c505184_282574cuda3std3__45__cpo5beginE)
_ZN40_INTERNAL_497f177e_4_k_cu_3c505184_282574cuda3std3__45__cpo5beginE:
	.zero		1
	.type		_ZN40_INTERNAL_497f177e_4_k_cu_3c505184_282574cuda3std3__442_GLOBAL__N__497f177e_4_k_cu_3c505184_282576ignoreE,@object
	.size		_ZN40_INTERNAL_497f177e_4_k_cu_3c505184_282574cuda3std3__442_GLOBAL__N__497f177e_4_k_cu_3c505184_282576ignoreE,(_ZN40_INTERNAL_497f177e_4_k_cu_3c505184_282574cute7productE - _ZN40_INTERNAL_497f177e_4_k_cu_3c505184_282574cuda3std3__442_GLOBAL__N__497f177e_4_k_cu_3c505184_282576ignoreE)
_ZN40_INTERNAL_497f177e_4_k_cu_3c505184_282574cuda3std3__442_GLOBAL__N__497f177e_4_k_cu_3c505184_282576ignoreE:
	.zero		1
	.type		_ZN40_INTERNAL_497f177e_4_k_cu_3c505184_282574cute7productE,@object
	.size		_ZN40_INTERNAL_497f177e_4_k_cu_3c505184_282574cute7productE,(_ZN40_INTERNAL_497f177e_4_k_cu_3c505184_282574cuda3std3__45__cpo3endE - _ZN40_INTERNAL_497f177e_4_k_cu_3c505184_282574cute7productE)
_ZN40_INTERNAL_497f177e_4_k_cu_3c505184_282574cute7productE:
	.zero		1
	.type		_ZN40_INTERNAL_497f177e_4_k_cu_3c505184_282574cuda3std3__45__cpo3endE,@object
	.size		_ZN40_INTERNAL_497f177e_4_k_cu_3c505184_282574cuda3std3__45__cpo3endE,(_ZN40_INTERNAL_497f177e_4_k_cu_3c505184_282574cuda3std3__419piecewise_constructE - _ZN40_INTERNAL_497f177e_4_k_cu_3c505184_282574cuda3std3__45__cpo3endE)
_ZN40_INTERNAL_497f177e_4_k_cu_3c505184_282574cuda3std3__45__cpo3endE:
	.zero		1
	.type		_ZN40_INTERNAL_497f177e_4_k_cu_3c505184_282574cuda3std3__419piecewise_constructE,@object
	.size		_ZN40_INTERNAL_497f177e_4_k_cu_3c505184_282574cuda3std3__419piecewise_constructE,(_ZN40_INTERNAL_497f177e_4_k_cu_3c505184_282574cuda3std3__45__cpo4cendE - _ZN40_INTERNAL_497f177e_4_k_cu_3c505184_282574cuda3std3__419piecewise_constructE)
_ZN40_INTERNAL_497f177e_4_k_cu_3c505184_282574cuda3std3__419piecewise_constructE:
	.zero		1
	.type		_ZN40_INTERNAL_497f177e_4_k_cu_3c505184_282574cuda3std3__45__cpo4cendE,@object
	.size		_ZN40_INTERNAL_497f177e_4_k_cu_3c505184_282574cuda3std3__45__cpo4cendE,(_ZN40_INTERNAL_497f177e_4_k_cu_3c505184_282574cuda3std6ranges3__45__cpo4swapE - _ZN40_INTERNAL_497f177e_4_k_cu_3c505184_282574cuda3std3__45__cpo4cendE)
_ZN40_INTERNAL_497f177e_4_k_cu_3c505184_282574cuda3std3__45__cpo4cendE:
	.zero		1
	.type		_ZN40_INTERNAL_497f177e_4_k_cu_3c505184_282574cuda3std6ranges3__45__cpo4swapE,@object
	.size		_ZN40_INTERNAL_497f177e_4_k_cu_3c505184_282574cuda3std6ranges3__45__cpo4swapE,(.L_7 - _ZN40_INTERNAL_497f177e_4_k_cu_3c505184_282574cuda3std6ranges3__45__cpo4swapE)
_ZN40_INTERNAL_497f177e_4_k_cu_3c505184_282574cuda3std6ranges3__45__cpo4swapE:
	.zero		1
.L_7:


//--------------------- .nv.constant0._ZN7cutlass13device_kernelINS_4gemm6kernel13GemmUniversalIN4cute5tupleIJiiiiEEENS1_10collective13CollectiveMmaINS1_37MainloopSm90TmaGmmaWarpSpecializedFP8ILi7ENS5_IJNS4_1CILi1EEENSA_ILi8EEESB_EEENS1_35KernelTmaWarpSpecializedCooperativeEEENS5_IJNSA_ILi256EEESG_NSA_ILi64EEEEEENS_12float_e5m2_tENS5_IJlSB_lEEESJ_SK_NS4_8TiledMMAINS4_8MMA_AtomIJNS4_4SM904GMMA31MMA_64x256x32_F32E5M2E5M2_SS_TNILNSO_7ScaleInE1ELSQ_1EEEEEENS4_6LayoutINS5_IJNSA_ILi2EEESB_SB_EEENS5_IJSB_NSA_ILi0EEESW_EEEEENS5_IJNS4_10UnderscoreESZ_SZ_EEEEENS4_23SM90_TMA_LOAD_MULTICASTENS4_14ComposedLayoutINS4_7SwizzleILi2ELi4ELi3EEENS4_18smem_ptr_flag_bitsILi8EEENST_INS5_IJSC_SH_EEENS5_IJSH_SB_EEEEEEEvNS4_8identityENS4_13SM90_TMA_LOADES1B_vS1C_EENS_8epilogue10collective6detail29Sm90TmaWarpSpecializedAdapterINS1G_15DefaultEpilogueISJ_SK_SK_NS1F_6thread17LinearCombinationISJ_Li1EffLNS1K_9ScaleType4KindE0ELNS_15FloatRoundStyleE2ESJ_EENS1_15EpilogueDefaultEEEEEvvEEEEvNT_6ParamsE --------------------------
	.section	.nv.constant0._ZN7cutlass13device_kernelINS_4gemm6kernel13GemmUniversalIN4cute5tupleIJiiiiEEENS1_10collective13CollectiveMmaINS1_37MainloopSm90TmaGmmaWarpSpecializedFP8ILi7ENS5_IJNS4_1CILi1EEENSA_ILi8EEESB_EEENS1_35KernelTmaWarpSpecializedCooperativeEEENS5_IJNSA_ILi256EEESG_NSA_ILi64EEEEEENS_12float_e5m2_tENS5_IJlSB_lEEESJ_SK_NS4_8TiledMMAINS4_8MMA_AtomIJNS4_4SM904GMMA31MMA_64x256x32_F32E5M2E5M2_SS_TNILNSO_7ScaleInE1ELSQ_1EEEEEENS4_6LayoutINS5_IJNSA_ILi2EEESB_SB_EEENS5_IJSB_NSA_ILi0EEESW_EEEEENS5_IJNS4_10UnderscoreESZ_SZ_EEEEENS4_23SM90_TMA_LOAD_MULTICASTENS4_14ComposedLayoutINS4_7SwizzleILi2ELi4ELi3EEENS4_18smem_ptr_flag_bitsILi8EEENST_INS5_IJSC_SH_EEENS5_IJSH_SB_EEEEEEEvNS4_8identityENS4_13SM90_TMA_LOADES1B_vS1C_EENS_8epilogue10collective6detail29Sm90TmaWarpSpecializedAdapterINS1G_15DefaultEpilogueISJ_SK_SK_NS1F_6thread17LinearCombinationISJ_Li1EffLNS1K_9ScaleType4KindE0ELNS_15FloatRoundStyleE2ESJ_EENS1_15EpilogueDefaultEEEEEvvEEEEvNT_6ParamsE,"a",@progbits
	.sectionflags	@""
	.align	4
.nv.constant0._ZN7cutlass13device_kernelINS_4gemm6kernel13GemmUniversalIN4cute5tupleIJiiiiEEENS1_10collective13CollectiveMmaINS1_37MainloopSm90TmaGmmaWarpSpecializedFP8ILi7ENS5_IJNS4_1CILi1EEENSA_ILi8EEESB_EEENS1_35KernelTmaWarpSpecializedCooperativeEEENS5_IJNSA_ILi256EEESG_NSA_ILi64EEEEEENS_12float_e5m2_tENS5_IJlSB_lEEESJ_SK_NS4_8TiledMMAINS4_8MMA_AtomIJNS4_4SM904GMMA31MMA_64x256x32_F32E5M2E5M2_SS_TNILNSO_7ScaleInE1ELSQ_1EEEEEENS4_6LayoutINS5_IJNSA_ILi2EEESB_SB_EEENS5_IJSB_NSA_ILi0EEESW_EEEEENS5_IJNS4_10UnderscoreESZ_SZ_EEEEENS4_23SM90_TMA_LOAD_MULTICASTENS4_14ComposedLayoutINS4_7SwizzleILi2ELi4ELi3EEENS4_18smem_ptr_flag_bitsILi8EEENST_INS5_IJSC_SH_EEENS5_IJSH_SB_EEEEEEEvNS4_8identityENS4_13SM90_TMA_LOADES1B_vS1C_EENS_8epilogue10collective6detail29Sm90TmaWarpSpecializedAdapterINS1G_15DefaultEpilogueISJ_SK_SK_NS1F_6thread17LinearCombinationISJ_Li1EffLNS1K_9ScaleType4KindE0ELNS_15FloatRoundStyleE2ESJ_EENS1_15EpilogueDefaultEEEEEvvEEEEvNT_6ParamsE:
	.zero		1664


//--------------------- SYMBOLS --------------------------

	.type		.nv.reservedSmem.offset0,@object
	.size		.nv.reservedSmem.offset0,0x4
